// auto-generated by cutlass_sweep.gemm — config: {"arch": "sm_90", "cluster_m": 1, "cluster_n": 2, "dtype": "e5m2", "stages": 0, "tile_k": 64, "tile_m": 64, "tile_n": 256}
#include "cutlass/cutlass.h"
#include "cutlass/gemm/collective/collective_builder.hpp"
#include "cutlass/gemm/device/gemm_universal_adapter.h"
#include "cutlass/gemm/kernel/gemm_universal.hpp"
#include "cutlass/epilogue/collective/collective_builder.hpp"

using ElemA = cutlass::float_e5m2_t;
using ElemB = cutlass::float_e5m2_t;
using ElemCD = cutlass::float_e5m2_t;
using Acc  = float;
using TileShape    = cute::Shape<cute::_64, cute::_256, cute::_64>;
using ClusterShape = cute::Shape<cute::_1, cute::_2, cute::_1>;

using CollectiveEpilogue = typename cutlass::epilogue::collective::CollectiveBuilder<
    cutlass::arch::Sm90, cutlass::arch::OpClassTensorOp,
    TileShape, ClusterShape,
    cutlass::epilogue::collective::EpilogueTileAuto,
    Acc, Acc,
    ElemCD, cutlass::layout::RowMajor, 128 / cutlass::sizeof_bits<ElemCD>::value,
    ElemCD, cutlass::layout::RowMajor, 128 / cutlass::sizeof_bits<ElemCD>::value,
    cutlass::epilogue::collective::EpilogueScheduleAuto
  >::CollectiveOp;

using CollectiveMainloop = typename cutlass::gemm::collective::CollectiveBuilder<
    cutlass::arch::Sm90, cutlass::arch::OpClassTensorOp,
    ElemA, cutlass::layout::RowMajor, 128 / cutlass::sizeof_bits<ElemA>::value,
    ElemB, cutlass::layout::ColumnMajor, 128 / cutlass::sizeof_bits<ElemB>::value,
    Acc,
    TileShape, ClusterShape,
    cutlass::gemm::collective::StageCountAutoCarveout<static_cast<int>(sizeof(typename CollectiveEpilogue::SharedStorage))>,
    cutlass::gemm::collective::KernelScheduleAuto
  >::CollectiveOp;

using GemmKernel = cutlass::gemm::kernel::GemmUniversal<
    cute::Shape<int,int,int,int>,
    CollectiveMainloop,
    CollectiveEpilogue
>;
using Gemm = cutlass::gemm::device::GemmUniversalAdapter<GemmKernel>;

// Force the device kernel symbol into the cubin without needing a host main.
auto* _anchor = &cutlass::device_kernel<GemmKernel>;


// ===== COMPILED SASS (sm_90a) =====

	.target	sm_90a

	.elftype	@"ET_EXEC"


//--------------------- .note.nv.tkinfo           --------------------------
	.section	.note.nv.tkinfo,"",@"SHT_NOTE"
	.sectionflags	@"SHF_NOTE_NV_TKINFO"
	.tkinfo
        /*0018*/ 	.word	0x00000002
        /*0030*/ 	.string	""
        /*0030*/ 	.string	"ptxas"
        /*0030*/ 	.string	"Cuda compilation tools, release 13.0, V13.0.88"
        /*0030*/ 	.string	"Build cuda_13.0.r13.0/compiler.36424714_0"
        /*0030*/ 	.string	"-arch sm_90a -m 64 "



//--------------------- .note.nv.cuinfo           --------------------------
	.section	.note.nv.cuinfo,"",@"SHT_NOTE"
	.sectionflags	@"SHF_NOTE_NV_CUINFO"
        /*0018*/ 	.short	0x0002
        /*001a*/ 	.short	0x005a
        /*001c*/ 	.short	0x0082
	.zero		2


//--------------------- .nv.info                  --------------------------
	.section	.nv.info,"",@"SHT_CUDA_INFO"
	.align	4


	//----- nvinfo : EIATTR_REGCOUNT
	.align		4
        /*0000*/ 	.byte	0x04, 0x2f
        /*0002*/ 	.short	(.L_12 - .L_11)
	.align		4
.L_11:
        /*0004*/ 	.word	index@(_ZN7cutlass13device_kernelINS_4gemm6kernel13GemmUniversalIN4cute5tupleIJiiiiEEENS1_10collective13CollectiveMmaINS1_37MainloopSm90TmaGmmaWarpSpecializedFP8ILi11ENS5_IJNS4_1CILi1EEENSA_ILi2EEESB_EEENS1_32KernelTmaWarpSpecializedPingpongEEENS5_IJNSA_ILi64EEENSA_ILi256EEESG_EEENS_12float_e5m2_tENS5_IJlSB_lEEESJ_SK_NS4_8TiledMMAINS4_8MMA_AtomIJNS4_4SM904GMMA31MMA_64x256x32_F32E5M2E5M2_SS_TNILNSO_7ScaleInE1ELSQ_1EEEEEENS4_6LayoutINS5_IJSB_SB_SB_EEENS5_IJNSA_ILi0EEESV_SV_EEEEENS5_IJNS4_10UnderscoreESY_SY_EEEEENS4_23SM90_TMA_LOAD_MULTICASTENS4_14ComposedLayoutINS4_7SwizzleILi2ELi4ELi3EEENS4_18smem_ptr_flag_bitsILi8EEENST_INS5_IJNSA_ILi8EEESG_EEENS5_IJSG_SB_EEEEEEEvNS4_8identityENS4_13SM90_TMA_LOADES1B_vS1C_EENS_8epilogue10collective6detail29Sm90TmaWarpSpecializedAdapterINS1G_15DefaultEpilogueISJ_SK_SK_NS1F_6thread17LinearCombinationISJ_Li1EffLNS1K_9ScaleType4KindE0ELNS_15FloatRoundStyleE2ESJ_EENS1_15EpilogueDefaultEEEEEvvEEEEvNT_6ParamsE)
        /*0008*/ 	.word	0x000000a8


	//----- nvinfo : EIATTR_FRAME_SIZE
	.align		4
.L_12:
        /*000c*/ 	.byte	0x04, 0x11
        /*000e*/ 	.short	(.L_14 - .L_13)
	.align		4
.L_13:
        /*0010*/ 	.word	index@(_ZN7cutlass13device_kernelINS_4gemm6kernel13GemmUniversalIN4cute5tupleIJiiiiEEENS1_10collective13CollectiveMmaINS1_37MainloopSm90TmaGmmaWarpSpecializedFP8ILi11ENS5_IJNS4_1CILi1EEENSA_ILi2EEESB_EEENS1_32KernelTmaWarpSpecializedPingpongEEENS5_IJNSA_ILi64EEENSA_ILi256EEESG_EEENS_12float_e5m2_tENS5_IJlSB_lEEESJ_SK_NS4_8TiledMMAINS4_8MMA_AtomIJNS4_4SM904GMMA31MMA_64x256x32_F32E5M2E5M2_SS_TNILNSO_7ScaleInE1ELSQ_1EEEEEENS4_6LayoutINS5_IJSB_SB_SB_EEENS5_IJNSA_ILi0EEESV_SV_EEEEENS5_IJNS4_10UnderscoreESY_SY_EEEEENS4_23SM90_TMA_LOAD_MULTICASTENS4_14ComposedLayoutINS4_7SwizzleILi2ELi4ELi3EEENS4_18smem_ptr_flag_bitsILi8EEENST_INS5_IJNSA_ILi8EEESG_EEENS5_IJSG_SB_EEEEEEEvNS4_8identityENS4_13SM90_TMA_LOADES1B_vS1C_EENS_8epilogue10collective6detail29Sm90TmaWarpSpecializedAdapterINS1G_15DefaultEpilogueISJ_SK_SK_NS1F_6thread17LinearCombinationISJ_Li1EffLNS1K_9ScaleType4KindE0ELNS_15FloatRoundStyleE2ESJ_EENS1_15EpilogueDefaultEEEEEvvEEEEvNT_6ParamsE)
        /*0014*/ 	.word	0x00000118


	//----- nvinfo : EIATTR_MIN_STACK_SIZE
	.align		4
.L_14:
        /*0018*/ 	.byte	0x04, 0x12
        /*001a*/ 	.short	(.L_16 - .L_15)
	.align		4
.L_15:
        /*001c*/ 	.word	index@(_ZN7cutlass13device_kernelINS_4gemm6kernel13GemmUniversalIN4cute5tupleIJiiiiEEENS1_10collective13CollectiveMmaINS1_37MainloopSm90TmaGmmaWarpSpecializedFP8ILi11ENS5_IJNS4_1CILi1EEENSA_ILi2EEESB_EEENS1_32KernelTmaWarpSpecializedPingpongEEENS5_IJNSA_ILi64EEENSA_ILi256EEESG_EEENS_12float_e5m2_tENS5_IJlSB_lEEESJ_SK_NS4_8TiledMMAINS4_8MMA_AtomIJNS4_4SM904GMMA31MMA_64x256x32_F32E5M2E5M2_SS_TNILNSO_7ScaleInE1ELSQ_1EEEEEENS4_6LayoutINS5_IJSB_SB_SB_EEENS5_IJNSA_ILi0EEESV_SV_EEEEENS5_IJNS4_10UnderscoreESY_SY_EEEEENS4_23SM90_TMA_LOAD_MULTICASTENS4_14ComposedLayoutINS4_7SwizzleILi2ELi4ELi3EEENS4_18smem_ptr_flag_bitsILi8EEENST_INS5_IJNSA_ILi8EEESG_EEENS5_IJSG_SB_EEEEEEEvNS4_8identityENS4_13SM90_TMA_LOADES1B_vS1C_EENS_8epilogue10collective6detail29Sm90TmaWarpSpecializedAdapterINS1G_15DefaultEpilogueISJ_SK_SK_NS1F_6thread17LinearCombinationISJ_Li1EffLNS1K_9ScaleType4KindE0ELNS_15FloatRoundStyleE2ESJ_EENS1_15EpilogueDefaultEEEEEvvEEEEvNT_6ParamsE)
        /*0020*/ 	.word	0x00000118
.L_16:


//--------------------- .nv.compat                --------------------------
	.section	.nv.compat,"",@"SHT_CUDA_COMPAT_INFO"
	.align	4
        /*0000*/ 	.byte	0x02, 0x09, 0x01, 0x00, 0x02, 0x02, 0x04, 0x00, 0x02, 0x05, 0x05, 0x00, 0x03, 0x07, 0x01, 0x01
        /*0010*/ 	.byte	0x02, 0x03, 0x01, 0x00, 0x02, 0x06, 0x01, 0x00, 0x04, 0x0b, 0x08, 0x00, 0x00, 0x00, 0x00, 0x00
        /*0020*/ 	.byte	0x00, 0x00, 0x00, 0x00


//--------------------- .nv.info._ZN7cutlass13device_kernelINS_4gemm6kernel13GemmUniversalIN4cute5tupleIJiiiiEEENS1_10collective13CollectiveMmaINS1_37MainloopSm90TmaGmmaWarpSpecializedFP8ILi11ENS5_IJNS4_1CILi1EEENSA_ILi2EEESB_EEENS1_32KernelTmaWarpSpecializedPingpongEEENS5_IJNSA_ILi64EEENSA_ILi256EEESG_EEENS_12float_e5m2_tENS5_IJlSB_lEEESJ_SK_NS4_8TiledMMAINS4_8MMA_AtomIJNS4_4SM904GMMA31MMA_64x256x32_F32E5M2E5M2_SS_TNILNSO_7ScaleInE1ELSQ_1EEEEEENS4_6LayoutINS5_IJSB_SB_SB_EEENS5_IJNSA_ILi0EEESV_SV_EEEEENS5_IJNS4_10UnderscoreESY_SY_EEEEENS4_23SM90_TMA_LOAD_MULTICASTENS4_14ComposedLayoutINS4_7SwizzleILi2ELi4ELi3EEENS4_18smem_ptr_flag_bitsILi8EEENST_INS5_IJNSA_ILi8EEESG_EEENS5_IJSG_SB_EEEEEEEvNS4_8identityENS4_13SM90_TMA_LOADES1B_vS1C_EENS_8epilogue10collective6detail29Sm90TmaWarpSpecializedAdapterINS1G_15DefaultEpilogueISJ_SK_SK_NS1F_6thread17LinearCombinationISJ_Li1EffLNS1K_9ScaleType4KindE0ELNS_15FloatRoundStyleE2ESJ_EENS1_15EpilogueDefaultEEEEEvvEEEEvNT_6ParamsE --------------------------
	.section	.nv.info._ZN7cutlass13device_kernelINS_4gemm6kernel13GemmUniversalIN4cute5tupleIJiiiiEEENS1_10collective13CollectiveMmaINS1_37MainloopSm90TmaGmmaWarpSpecializedFP8ILi11ENS5_IJNS4_1CILi1EEENSA_ILi2EEESB_EEENS1_32KernelTmaWarpSpecializedPingpongEEENS5_IJNSA_ILi64EEENSA_ILi256EEESG_EEENS_12float_e5m2_tENS5_IJlSB_lEEESJ_SK_NS4_8TiledMMAINS4_8MMA_AtomIJNS4_4SM904GMMA31MMA_64x256x32_F32E5M2E5M2_SS_TNILNSO_7ScaleInE1ELSQ_1EEEEEENS4_6LayoutINS5_IJSB_SB_SB_EEENS5_IJNSA_ILi0EEESV_SV_EEEEENS5_IJNS4_10UnderscoreESY_SY_EEEEENS4_23SM90_TMA_LOAD_MULTICASTENS4_14ComposedLayoutINS4_7SwizzleILi2ELi4ELi3EEENS4_18smem_ptr_flag_bitsILi8EEENST_INS5_IJNSA_ILi8EEESG_EEENS5_IJSG_SB_EEEEEEEvNS4_8identityENS4_13SM90_TMA_LOADES1B_vS1C_EENS_8epilogue10collective6detail29Sm90TmaWarpSpecializedAdapterINS1G_15DefaultEpilogueISJ_SK_SK_NS1F_6thread17LinearCombinationISJ_Li1EffLNS1K_9ScaleType4KindE0ELNS_15FloatRoundStyleE2ESJ_EENS1_15EpilogueDefaultEEEEEvvEEEEvNT_6ParamsE,"",@"SHT_CUDA_INFO"
	.sectionflags	@""
	.align	4


	//----- nvinfo : EIATTR_CUDA_API_VERSION
	.align		4
        /*0000*/ 	.byte	0x04, 0x37
        /*0002*/ 	.short	(.L_18 - .L_17)
.L_17:
        /*0004*/ 	.word	0x00000082


	//----- nvinfo : EIATTR_KPARAM_INFO
	.align		4
.L_18:
        /*0008*/ 	.byte	0x04, 0x17
        /*000a*/ 	.short	(.L_20 - .L_19)
.L_19:
        /*000c*/ 	.word	0x00000000
        /*0010*/ 	.short	0x0000
        /*0012*/ 	.short	0x0070
        /*0014*/ 	.byte	0x00, 0xf0, 0x01, 0x10


	//----- nvinfo : EIATTR_SPARSE_MMA_MASK
	.align		4
.L_20:
        /*0018*/ 	.byte	0x03, 0x50
        /*001a*/ 	.short	0x0000


	//----- nvinfo : EIATTR_MAXREG_COUNT
	.align		4
        /*001c*/ 	.byte	0x03, 0x1b
        /*001e*/ 	.short	0x00a8


	//----- nvinfo : EIATTR_NUM_BARRIERS
	.align		4
        /*0020*/ 	.byte	0x02, 0x4c
        /*0022*/ 	.byte	0x01
	.zero		1


	//----- nvinfo : EIATTR_ANNOTATIONS
	.align		4
        /*0024*/ 	.byte	0x04, 0x55
        /*0026*/ 	.short	(.L_22 - .L_21)


	//   ....[0]....
.L_21:
        /*0028*/ 	.word	0x00000001
        /*002c*/ 	.byte	0xd0, 0x07, 0x00, 0x00, 0x01, 0x00, 0x00, 0x00, 0xd0, 0x0e, 0x00, 0x00, 0x01, 0x00, 0x00, 0x00
        /* <DEDUP_REMOVED lines=208> */
        /*0d3c*/ 	.byte	0xd0, 0x06, 0x01, 0x00, 0x01, 0x00, 0x00, 0x00, 0x20, 0x07, 0x01, 0x00


	//----- nvinfo : EIATTR_MERCURY_ISA_VERSION
	.align		4
.L_22:
        /*0d48*/ 	.byte	0x03, 0x5f
        /*0d4a*/ 	.short	0x0101


	//----- nvinfo : EIATTR_INT_WARP_WIDE_INSTR_OFFSETS
	.align		4
        /*0d4c*/ 	.byte	0x04, 0x31
        /*0d4e*/ 	.short	(.L_24 - .L_23)


	//   ....[0]....
.L_23:
        /*0d50*/ 	.word	0x00000690


	//   ....[1]....
        /*0d54*/ 	.word	0x000006a0


	//   ....[2]....
        /*0d58*/ 	.word	0x000006e0


	//   ....[3]....
        /*0d5c*/ 	.word	0x00000710


	//   ....[4]....
        /*0d60*/ 	.word	0x00000720


	//   ....[5]....
        /*0d64*/ 	.word	0x00000760


	//   ....[6]....
        /*0d68*/ 	.word	0x00000890


	//   ....[7]....
        /*0d6c*/ 	.word	0x000008c0


	//   ....[8]....
        /*0d70*/ 	.word	0x000056a0


	//----- nvinfo : EIATTR_COOP_GROUP_MASK_REGIDS
	.align		4
.L_24:
        /*0d74*/ 	.byte	0x04, 0x29
        /*0d76*/ 	.short	(.L_26 - .L_25)


	//   ....[0]....
.L_25:
        /*0d78*/ 	.word	0xffffffff


	//   ....[1]....
        /*0d7c*/ 	.word	0xffffffff


	//   ....[2]....
        /*0d80*/ 	.word	0xffffffff


	//   ....[3]....
        /*0d84*/ 	.word	0xffffffff


	//   ....[4]....
        /*0d88*/ 	.word	0xffffffff


	//   ....[5]....
        /*0d8c*/ 	.word	0xffffffff


	//   ....[6]....
        /*0d90*/ 	.word	0xffffffff


	//----- nvinfo : EIATTR_COOP_GROUP_INSTR_OFFSETS
	.align		4
.L_26:
        /*0d94*/ 	.byte	0x04, 0x28
        /*0d96*/ 	.short	(.L_28 - .L_27)


	//   ....[0]....
.L_27:
        /*0d98*/ 	.word	0x00000070


	//   ....[1]....
        /*0d9c*/ 	.word	0x00000090


	//   ....[2]....
        /*0da0*/ 	.word	0x00000190


	//   ....[3]....
        /*0da4*/ 	.word	0x000004c0


	//   ....[4]....
        /*0da8*/ 	.word	0x00000510


	//   ....[5]....
        /*0dac*/ 	.word	0x000005d0


	//   ....[6]....
        /*0db0*/ 	.word	0x00000a20


	//----- nvinfo : EIATTR_REG_RECONFIG
	.align		4
.L_28:
        /*0db4*/ 	.byte	0x01, 0x54
	.zero		2


	//----- nvinfo : EIATTR_MBARRIER_INSTR_OFFSETS
	.align		4
        /*0db8*/ 	.byte	0x04, 0x39
        /*0dba*/ 	.short	(.L_30 - .L_29)


	//   ....[0]....
.L_29:
        /*0dbc*/ 	.word	0x00000330
        /*0dc0*/ 	.word	0x000000ff
        /*0dc4*/ 	.word	0x00000000
        /*0dc8*/ 	.short	0x0100
        /*0dca*/ 	.byte	0x07
	.zero		1


	//   ....[1]....
        /*0dcc*/ 	.word	0x00000340
        /*0dd0*/ 	.word	0x000000ff
        /*0dd4*/ 	.word	0x00000058
        /*0dd8*/ 	.short	0x0100
        /*0dda*/ 	.byte	0x07
	.zero		1


	//   ....[2]....
        /*0ddc*/ 	.word	0x00000350
        /*0de0*/ 	.word	0x000000ff
        /*0de4*/ 	.word	0x00000008
        /*0de8*/ 	.short	0x0100
        /*0dea*/ 	.byte	0x07
	.zero		1


	//   ....[3]....
        /*0dec*/ 	.word	0x00000360
        /*0df0*/ 	.word	0x000000ff
        /*0df4*/ 	.word	0x00000060
        /*0df8*/ 	.short	0x0100
        /*0dfa*/ 	.byte	0x07
	.zero		1


	//   ....[4]....
        /*0dfc*/ 	.word	0x00000370
        /*0e00*/ 	.word	0x000000ff
        /*0e04*/ 	.word	0x00000010
        /*0e08*/ 	.short	0x0100
        /*0e0a*/ 	.byte	0x07
	.zero		1


	//   ....[5]....
        /*0e0c*/ 	.word	0x00000380
        /*0e10*/ 	.word	0x000000ff
        /*0e14*/ 	.word	0x00000068
        /*0e18*/ 	.short	0x0100
        /*0e1a*/ 	.byte	0x07
	.zero		1


	//   ....[6]....
        /*0e1c*/ 	.word	0x00000390
        /*0e20*/ 	.word	0x000000ff
        /*0e24*/ 	.word	0x00000018
        /*0e28*/ 	.short	0x0100
        /*0e2a*/ 	.byte	0x07
	.zero		1


	//   ....[7]....
        /*0e2c*/ 	.word	0x000003a0
        /*0e30*/ 	.word	0x000000ff
        /*0e34*/ 	.word	0x00000070
        /*0e38*/ 	.short	0x0100
        /*0e3a*/ 	.byte	0x07
	.zero		1


	//   ....[8]....
        /*0e3c*/ 	.word	0x000003b0
        /*0e40*/ 	.word	0x000000ff
        /*0e44*/ 	.word	0x00000020
        /*0e48*/ 	.short	0x0100
        /*0e4a*/ 	.byte	0x07
	.zero		1


	//   ....[9]....
        /*0e4c*/ 	.word	0x000003c0
        /*0e50*/ 	.word	0x000000ff
        /*0e54*/ 	.word	0x00000078
        /*0e58*/ 	.short	0x0100
        /*0e5a*/ 	.byte	0x07
	.zero		1


	//   ....[10]....
        /*0e5c*/ 	.word	0x000003d0
        /*0e60*/ 	.word	0x000000ff
        /*0e64*/ 	.word	0x00000028
        /*0e68*/ 	.short	0x0100
        /*0e6a*/ 	.byte	0x07
	.zero		1


	//   ....[11]....
        /*0e6c*/ 	.word	0x000003e0
        /*0e70*/ 	.word	0x000000ff
        /*0e74*/ 	.word	0x00000080
        /*0e78*/ 	.short	0x0100
        /*0e7a*/ 	.byte	0x07
	.zero		1


	//   ....[12]....
        /*0e7c*/ 	.word	0x000003f0
        /*0e80*/ 	.word	0x000000ff
        /*0e84*/ 	.word	0x00000030
        /*0e88*/ 	.short	0x0100
        /*0e8a*/ 	.byte	0x07
	.zero		1


	//   ....[13]....
        /*0e8c*/ 	.word	0x00000400
        /*0e90*/ 	.word	0x000000ff
        /*0e94*/ 	.word	0x00000088
        /*0e98*/ 	.short	0x0100
        /*0e9a*/ 	.byte	0x07
	.zero		1


	//   ....[14]....
        /*0e9c*/ 	.word	0x00000410
        /*0ea0*/ 	.word	0x000000ff
        /*0ea4*/ 	.word	0x00000038
        /*0ea8*/ 	.short	0x0100
        /*0eaa*/ 	.byte	0x07
	.zero		1


	//   ....[15]....
        /*0eac*/ 	.word	0x00000420
        /*0eb0*/ 	.word	0x000000ff
        /*0eb4*/ 	.word	0x00000090
        /*0eb8*/ 	.short	0x0100
        /*0eba*/ 	.byte	0x07
	.zero		1


	//   ....[16]....
        /*0ebc*/ 	.word	0x00000430
        /*0ec0*/ 	.word	0x000000ff
        /*0ec4*/ 	.word	0x00000040
        /*0ec8*/ 	.short	0x0100
        /*0eca*/ 	.byte	0x07
	.zero		1


	//   ....[17]....
        /*0ecc*/ 	.word	0x00000440
        /*0ed0*/ 	.word	0x000000ff
        /*0ed4*/ 	.word	0x00000098
        /*0ed8*/ 	.short	0x0100
        /*0eda*/ 	.byte	0x07
	.zero		1


	//   ....[18]....
        /*0edc*/ 	.word	0x00000450
        /*0ee0*/ 	.word	0x000000ff
        /*0ee4*/ 	.word	0x00000048
        /*0ee8*/ 	.short	0x0100
        /*0eea*/ 	.byte	0x07
	.zero		1


	//   ....[19]....
        /*0eec*/ 	.word	0x00000460
        /*0ef0*/ 	.word	0x000000ff
        /*0ef4*/ 	.word	0x000000a0
        /*0ef8*/ 	.short	0x0100
        /*0efa*/ 	.byte	0x07
	.zero		1


	//   ....[20]....
        /*0efc*/ 	.word	0x00000470
        /*0f00*/ 	.word	0x000000ff
        /*0f04*/ 	.word	0x00000050
        /*0f08*/ 	.short	0x0100
        /*0f0a*/ 	.byte	0x07
	.zero		1


	//   ....[21]....
        /*0f0c*/ 	.word	0x00000480
        /*0f10*/ 	.word	0x000000ff
        /*0f14*/ 	.word	0x000000a8
        /*0f18*/ 	.short	0x0100
        /*0f1a*/ 	.byte	0x07
	.zero		1


	//   ....[22]....
        /*0f1c*/ 	.word	0x00000900
        /*0f20*/ 	.word	0x000000ff
        /*0f24*/ 	.word	0x000000e0
        /*0f28*/ 	.short	0x0100
        /*0f2a*/ 	.byte	0x07
	.zero		1


	//   ....[23]....
        /*0f2c*/ 	.word	0x00000960
        /*0f30*/ 	.word	0x000000ff
        /*0f34*/ 	.word	0x000000e8
        /*0f38*/ 	.short	0x0100
        /*0f3a*/ 	.byte	0x07
	.zero		1


	//   ....[24]....
        /*0f3c*/ 	.word	0x000009a0
        /*0f40*/ 	.word	0x000000ff
        /*0f44*/ 	.word	0x000000c0
        /*0f48*/ 	.short	0x0100
        /*0f4a*/ 	.byte	0x0a
	.zero		1


	//   ....[25]....
        /*0f4c*/ 	.word	0x000009b0
        /*0f50*/ 	.word	0x000000ff
        /*0f54*/ 	.word	0x000000c8
        /*0f58*/ 	.short	0x0100
        /*0f5a*/ 	.byte	0x0a
	.zero		1


	//   ....[26]....
        /*0f5c*/ 	.word	0x000009c0
        /*0f60*/ 	.word	0x000000ff
        /*0f64*/ 	.word	0x000000d0
        /*0f68*/ 	.short	0x0100
        /*0f6a*/ 	.byte	0x0a
	.zero		1


	//   ....[27]....
        /*0f6c*/ 	.word	0x000009d0
        /*0f70*/ 	.word	0x000000ff
        /*0f74*/ 	.word	0x000000d8
        /*0f78*/ 	.short	0x0100
        /*0f7a*/ 	.byte	0x0a
	.zero		1


	//   ....[28]....
        /*0f7c*/ 	.word	0x00001880
        /*0f80*/ 	.word	0x000000ff
        /*0f84*/ 	.word	0xfffffff8
        /*0f88*/ 	.short	0x010a
        /*0f8a*/ 	.byte	0x11
	.zero		1


	//   ....[29]....
        /*0f8c*/ 	.word	0x00002260
        /*0f90*/ 	.word	0x000000ff
        /*0f94*/ 	.word	0x00000000
        /*0f98*/ 	.short	0x010a
        /*0f9a*/ 	.byte	0x06
	.zero		1


	//   ....[30]....
        /*0f9c*/ 	.word	0x000022a0
        /*0fa0*/ 	.word	0x000000ff
        /*0fa4*/ 	.word	0x00000000
        /*0fa8*/ 	.short	0x010a
        /*0faa*/ 	.byte	0x06
	.zero		1


	//   ....[31]....
        /*0fac*/ 	.word	0x00003480
        /*0fb0*/ 	.word	0x000000ff
        /*0fb4*/ 	.word	0x00000000
        /*0fb8*/ 	.short	0x010a
        /*0fba*/ 	.byte	0x09
	.zero		1


	//   ....[32]....
        /*0fbc*/ 	.word	0x000034c0
        /*0fc0*/ 	.word	0x000000ff
        /*0fc4*/ 	.word	0x00000000
        /*0fc8*/ 	.short	0x010a
        /*0fca*/ 	.byte	0x09
	.zero		1


	//   ....[33]....
        /*0fcc*/ 	.word	0x00004550
        /*0fd0*/ 	.word	0x000000e5
        /*0fd4*/ 	.word	0x00000000
        /*0fd8*/ 	.short	0x0101
        /*0fda*/ 	.byte	0x3f
	.zero		1


	//   ....[34]....
        /*0fdc*/ 	.word	0x00005600
        /*0fe0*/ 	.word	0x000000e3
        /*0fe4*/ 	.word	0x00000000
        /*0fe8*/ 	.short	0x0101
        /*0fea*/ 	.byte	0x1d
	.zero		1


	//   ....[35]....
        /*0fec*/ 	.word	0x00005760
        /*0ff0*/ 	.word	0x00000018
        /*0ff4*/ 	.word	0x00000000
        /*0ff8*/ 	.short	0x0101
        /*0ffa*/ 	.byte	0x3f
	.zero		1


	//   ....[36]....
        /*0ffc*/ 	.word	0x00005810
        /*1000*/ 	.word	0x000000ff
        /*1004*/ 	.word	0x00000008
        /*1008*/ 	.short	0x010a
        /*100a*/ 	.byte	0x11
	.zero		1


	//   ....[37]....
        /*100c*/ 	.word	0x0000ea00
        /*1010*/ 	.word	0x00000003
        /*1014*/ 	.word	0x00000000
        /*1018*/ 	.short	0x0101
        /*101a*/ 	.byte	0x1d
	.zero		1


	//   ....[38]....
        /*101c*/ 	.word	0x0000f440
        /*1020*/ 	.word	0x0000000b
        /*1024*/ 	.word	0x00000058
        /*1028*/ 	.short	0x010a
        /*102a*/ 	.byte	0x3f
	.zero		1


	//   ....[39]....
        /*102c*/ 	.word	0x0000f810
        /*1030*/ 	.word	0x00000005
        /*1034*/ 	.word	0x000000e8
        /*1038*/ 	.short	0x0101
        /*103a*/ 	.byte	0x3f
	.zero		1


	//   ....[40]....
        /*103c*/ 	.word	0x00010020
        /*1040*/ 	.word	0x00000007
        /*1044*/ 	.word	0x00000000
        /*1048*/ 	.short	0x010a
        /*104a*/ 	.byte	0x3f
	.zero		1


	//   ....[41]....
        /*104c*/ 	.word	0x000100a0
        /*1050*/ 	.word	0x00000008
        /*1054*/ 	.word	0x00000000
        /*1058*/ 	.short	0x010a
        /*105a*/ 	.byte	0x3f
	.zero		1


	//   ....[42]....
        /*105c*/ 	.word	0x00010130
        /*1060*/ 	.word	0x00000009
        /*1064*/ 	.word	0x00000000
        /*1068*/ 	.short	0x010a
        /*106a*/ 	.byte	0x3f
	.zero		1


	//   ....[43]....
        /*106c*/ 	.word	0x000101c0
        /*1070*/ 	.word	0x00000008
        /*1074*/ 	.word	0x00000000
        /*1078*/ 	.short	0x010a
        /*107a*/ 	.byte	0x3f
	.zero		1


	//   ....[44]....
        /*107c*/ 	.word	0x00010250
        /*1080*/ 	.word	0x00000009
        /*1084*/ 	.word	0x00000000
        /*1088*/ 	.short	0x010a
        /*108a*/ 	.byte	0x3f
	.zero		1


	//   ....[45]....
        /*108c*/ 	.word	0x000102e0
        /*1090*/ 	.word	0x00000008
        /*1094*/ 	.word	0x00000000
        /*1098*/ 	.short	0x010a
        /*109a*/ 	.byte	0x3f
	.zero		1


	//   ....[46]....
        /*109c*/ 	.word	0x00010370
        /*10a0*/ 	.word	0x00000009
        /*10a4*/ 	.word	0x00000000
        /*10a8*/ 	.short	0x010a
        /*10aa*/ 	.byte	0x3f
	.zero		1


	//   ....[47]....
        /*10ac*/ 	.word	0x00010400
        /*10b0*/ 	.word	0x00000008
        /*10b4*/ 	.word	0x00000000
        /*10b8*/ 	.short	0x010a
        /*10ba*/ 	.byte	0x3f
	.zero		1


	//   ....[48]....
        /*10bc*/ 	.word	0x00010490
        /*10c0*/ 	.word	0x00000009
        /*10c4*/ 	.word	0x00000000
        /*10c8*/ 	.short	0x010a
        /*10ca*/ 	.byte	0x3f
	.zero		1


	//   ....[49]....
        /*10cc*/ 	.word	0x00010520
        /*10d0*/ 	.word	0x00000006
        /*10d4*/ 	.word	0x00000000
        /*10d8*/ 	.short	0x010a
        /*10da*/ 	.byte	0x3f
	.zero		1


	//   ....[50]....
        /*10dc*/ 	.word	0x000105b0
        /*10e0*/ 	.word	0x00000003
        /*10e4*/ 	.word	0x00000000
        /*10e8*/ 	.short	0x010a
        /*10ea*/ 	.byte	0x3f
	.zero		1


	//   ....[51]....
        /*10ec*/ 	.word	0x00010620
        /*10f0*/ 	.word	0x00000003
        /*10f4*/ 	.word	0xfffffff8
        /*10f8*/ 	.short	0x010a
        /*10fa*/ 	.byte	0x3f
	.zero		1


	//   ....[52]....
        /*10fc*/ 	.word	0x00010680
        /*1100*/ 	.word	0x00000003
        /*1104*/ 	.word	0x00000000
        /*1108*/ 	.short	0x010a
        /*110a*/ 	.byte	0x3f
	.zero		1


	//   ....[53]....
        /*110c*/ 	.word	0x000106f0
        /*1110*/ 	.word	0x00000000
        /*1114*/ 	.word	0x00000000
        /*1118*/ 	.short	0x010a
        /*111a*/ 	.byte	0x3f
	.zero		1


	//   ....[54]....
        /*111c*/ 	.word	0x00010760
        /*1120*/ 	.word	0x00000019
        /*1124*/ 	.word	0x00000008
        /*1128*/ 	.short	0x010a
        /*112a*/ 	.byte	0x3f
	.zero		1


	//   ....[55]....
        /*112c*/ 	.word	0x00010830
        /*1130*/ 	.word	0x0000000b
        /*1134*/ 	.word	0x00000058
        /*1138*/ 	.short	0x010a
        /*113a*/ 	.byte	0x3f
	.zero		1


	//   ....[56]....
        /*113c*/ 	.word	0x00010910
        /*1140*/ 	.word	0x00000007
        /*1144*/ 	.word	0x00000000
        /*1148*/ 	.short	0x010a
        /*114a*/ 	.byte	0x3f
	.zero		1


	//   ....[57]....
        /*114c*/ 	.word	0x00010960
        /*1150*/ 	.word	0x00000008
        /*1154*/ 	.word	0x00000000
        /*1158*/ 	.short	0x010a
        /*115a*/ 	.byte	0x3f
	.zero		1


	//   ....[58]....
        /*115c*/ 	.word	0x000109b0
        /*1160*/ 	.word	0x00000009
        /*1164*/ 	.word	0x00000000
        /*1168*/ 	.short	0x010a
        /*116a*/ 	.byte	0x3f
	.zero		1


	//   ....[59]....
        /*116c*/ 	.word	0x00010a00
        /*1170*/ 	.word	0x00000008
        /*1174*/ 	.word	0x00000000
        /*1178*/ 	.short	0x010a
        /*117a*/ 	.byte	0x3f
	.zero		1


	//   ....[60]....
        /*117c*/ 	.word	0x00010a50
        /*1180*/ 	.word	0x00000009
        /*1184*/ 	.word	0x00000000
        /*1188*/ 	.short	0x010a
        /*118a*/ 	.byte	0x3f
	.zero		1


	//   ....[61]....
        /*118c*/ 	.word	0x00010aa0
        /*1190*/ 	.word	0x00000008
        /*1194*/ 	.word	0x00000000
        /*1198*/ 	.short	0x010a
        /*119a*/ 	.byte	0x3f
	.zero		1


	//   ....[62]....
        /*119c*/ 	.word	0x00010af0
        /*11a0*/ 	.word	0x00000009
        /*11a4*/ 	.word	0x00000000
        /*11a8*/ 	.short	0x010a
        /*11aa*/ 	.byte	0x3f
	.zero		1


	//   ....[63]....
        /*11ac*/ 	.word	0x00010b40
        /*11b0*/ 	.word	0x00000008
        /*11b4*/ 	.word	0x00000000
        /*11b8*/ 	.short	0x010a
        /*11ba*/ 	.byte	0x3f
	.zero		1


	//   ....[64]....
        /*11bc*/ 	.word	0x00010b90
        /*11c0*/ 	.word	0x00000009
        /*11c4*/ 	.word	0x00000000
        /*11c8*/ 	.short	0x010a
        /*11ca*/ 	.byte	0x3f
	.zero		1


	//   ....[65]....
        /*11cc*/ 	.word	0x00010be0
        /*11d0*/ 	.word	0x00000006
        /*11d4*/ 	.word	0x00000000
        /*11d8*/ 	.short	0x010a
        /*11da*/ 	.byte	0x3f
	.zero		1


	//----- nvinfo : EIATTR_NUM_MBARRIERS
	.align		4
.L_30:
        /*11dc*/ 	.byte	0x03, 0x38
        /*11de*/ 	.short	0x001c


	//----- nvinfo : EIATTR_EXIT_INSTR_OFFSETS
	.align		4
        /*11e0*/ 	.byte	0x04, 0x1c
        /*11e2*/ 	.short	(.L_32 - .L_31)


	//   ....[0]....
.L_31:
        /*11e4*/ 	.word	0x000015c0


	//   ....[1]....
        /*11e8*/ 	.word	0x00001620


	//   ....[2]....
        /*11ec*/ 	.word	0x0000f110


	//   ....[3]....
        /*11f0*/ 	.word	0x0000f140


	//   ....[4]....
        /*11f4*/ 	.word	0x00010600


	//----- nvinfo : EIATTR_MAX_THREADS
	.align		4
.L_32:
        /*11f8*/ 	.byte	0x04, 0x05
        /*11fa*/ 	.short	(.L_34 - .L_33)
.L_33:
        /*11fc*/ 	.word	0x00000180
        /*1200*/ 	.word	0x00000001
        /*1204*/ 	.word	0x00000001


	//----- nvinfo : EIATTR_CRS_STACK_SIZE
	.align		4
.L_34:
        /*1208*/ 	.byte	0x04, 0x1e
        /*120a*/ 	.short	(.L_36 - .L_35)
.L_35:
        /*120c*/ 	.word	0x00000000


	//----- nvinfo : EIATTR_CBANK_PARAM_SIZE
	.align		4
.L_36:
        /*1210*/ 	.byte	0x03, 0x19
        /*1212*/ 	.short	0x0470


	//----- nvinfo : EIATTR_PARAM_CBANK
	.align		4
        /*1214*/ 	.byte	0x04, 0x0a
        /*1216*/ 	.short	(.L_38 - .L_37)
	.align		4
.L_37:
        /*1218*/ 	.word	index@(.nv.constant0._ZN7cutlass13device_kernelINS_4gemm6kernel13GemmUniversalIN4cute5tupleIJiiiiEEENS1_10collective13CollectiveMmaINS1_37MainloopSm90TmaGmmaWarpSpecializedFP8ILi11ENS5_IJNS4_1CILi1EEENSA_ILi2EEESB_EEENS1_32KernelTmaWarpSpecializedPingpongEEENS5_IJNSA_ILi64EEENSA_ILi256EEESG_EEENS_12float_e5m2_tENS5_IJlSB_lEEESJ_SK_NS4_8TiledMMAINS4_8MMA_AtomIJNS4_4SM904GMMA31MMA_64x256x32_F32E5M2E5M2_SS_TNILNSO_7ScaleInE1ELSQ_1EEEEEENS4_6LayoutINS5_IJSB_SB_SB_EEENS5_IJNSA_ILi0EEESV_SV_EEEEENS5_IJNS4_10UnderscoreESY_SY_EEEEENS4_23SM90_TMA_LOAD_MULTICASTENS4_14ComposedLayoutINS4_7SwizzleILi2ELi4ELi3EEENS4_18smem_ptr_flag_bitsILi8EEENST_INS5_IJNSA_ILi8EEESG_EEENS5_IJSG_SB_EEEEEEEvNS4_8identityENS4_13SM90_TMA_LOADES1B_vS1C_EENS_8epilogue10collective6detail29Sm90TmaWarpSpecializedAdapterINS1G_15DefaultEpilogueISJ_SK_SK_NS1F_6thread17LinearCombinationISJ_Li1EffLNS1K_9ScaleType4KindE0ELNS_15FloatRoundStyleE2ESJ_EENS1_15EpilogueDefaultEEEEEvvEEEEvNT_6ParamsE)
        /*121c*/ 	.short	0x0210
        /*121e*/ 	.short	0x0470


	//----- nvinfo : EIATTR_SW_WAR
	.align		4
.L_38:
        /*1220*/ 	.byte	0x04, 0x36
        /*1222*/ 	.short	(.L_40 - .L_39)
.L_39:
        /*1224*/ 	.word	0x00000008
.L_40:


//--------------------- .nv.callgraph             --------------------------
	.section	.nv.callgraph,"",@"SHT_CUDA_CALLGRAPH"
	.align	4
	.sectionentsize	8
	.align		4
        /*0000*/ 	.word	0x00000000
	.align		4
        /*0004*/ 	.word	0xffffffff
	.align		4
        /*0008*/ 	.word	0x00000000
	.align		4
        /*000c*/ 	.word	0xfffffffe
	.align		4
        /*0010*/ 	.word	0x00000000
	.align		4
        /*0014*/ 	.word	0xfffffffd
	.align		4
        /*0018*/ 	.word	0x00000000
	.align		4
        /*001c*/ 	.word	0xfffffffc


//--------------------- .nv.constant4             --------------------------
	.section	.nv.constant4,"a",@progbits
	.align	8
	.align		8
.nv.constant4:
        /*0000*/ 	.dword	_ZN39_INTERNAL_4b2aea86_4_k_cu_11f86293_40914cuda3std3__45__cpo5beginE
	.align		8
        /*0008*/ 	.dword	_ZN39_INTERNAL_4b2aea86_4_k_cu_11f86293_40914cuda3std3__45__cpo3endE
	.align		8
        /*0010*/ 	.dword	_ZN39_INTERNAL_4b2aea86_4_k_cu_11f86293_40914cuda3std3__45__cpo6cbeginE
	.align		8
        /*0018*/ 	.dword	_ZN39_INTERNAL_4b2aea86_4_k_cu_11f86293_40914cuda3std3__45__cpo4cendE
	.align		8
        /*0020*/ 	.dword	_ZN39_INTERNAL_4b2aea86_4_k_cu_11f86293_40914cuda3std3__441_GLOBAL__N__4b2aea86_4_k_cu_11f86293_40916ignoreE
	.align		8
        /*0028*/ 	.dword	_ZN39_INTERNAL_4b2aea86_4_k_cu_11f86293_40914cuda3std3__419piecewise_constructE
	.align		8
        /*0030*/ 	.dword	_ZN39_INTERNAL_4b2aea86_4_k_cu_11f86293_40914cuda3std3__48in_placeE
	.align		8
        /*0038*/ 	.dword	_ZN39_INTERNAL_4b2aea86_4_k_cu_11f86293_40914cuda3std6ranges3__45__cpo4swapE
	.align		8
        /*0040*/ 	.dword	_ZN39_INTERNAL_4b2aea86_4_k_cu_11f86293_40914cuda3std6ranges3__45__cpo9iter_moveE
	.align		8
        /*0048*/ 	.dword	_ZN39_INTERNAL_4b2aea86_4_k_cu_11f86293_40914cute7productE
	.align		8
        /*0050*/ 	.dword	_ZN39_INTERNAL_4b2aea86_4_k_cu_11f86293_40914cute1_E


//--------------------- .text._ZN7cutlass13device_kernelINS_4gemm6kernel13GemmUniversalIN4cute5tupleIJiiiiEEENS1_10collective13CollectiveMmaINS1_37MainloopSm90TmaGmmaWarpSpecializedFP8ILi11ENS5_IJNS4_1CILi1EEENSA_ILi2EEESB_EEENS1_32KernelTmaWarpSpecializedPingpongEEENS5_IJNSA_ILi64EEENSA_ILi256EEESG_EEENS_12float_e5m2_tENS5_IJlSB_lEEESJ_SK_NS4_8TiledMMAINS4_8MMA_AtomIJNS4_4SM904GMMA31MMA_64x256x32_F32E5M2E5M2_SS_TNILNSO_7ScaleInE1ELSQ_1EEEEEENS4_6LayoutINS5_IJSB_SB_SB_EEENS5_IJNSA_ILi0EEESV_SV_EEEEENS5_IJNS4_10UnderscoreESY_SY_EEEEENS4_23SM90_TMA_LOAD_MULTICASTENS4_14ComposedLayoutINS4_7SwizzleILi2ELi4ELi3EEENS4_18smem_ptr_flag_bitsILi8EEENST_INS5_IJNSA_ILi8EEESG_EEENS5_IJSG_SB_EEEEEEEvNS4_8identityENS4_13SM90_TMA_LOADES1B_vS1C_EENS_8epilogue10collective6detail29Sm90TmaWarpSpecializedAdapterINS1G_15DefaultEpilogueISJ_SK_SK_NS1F_6thread17LinearCombinationISJ_Li1EffLNS1K_9ScaleType4KindE0ELNS_15FloatRoundStyleE2ESJ_EENS1_15EpilogueDefaultEEEEEvvEEEEvNT_6ParamsE --------------------------
	.section	.text._ZN7cutlass13device_kernelINS_4gemm6kernel13GemmUniversalIN4cute5tupleIJiiiiEEENS1_10collective13CollectiveMmaINS1_37MainloopSm90TmaGmmaWarpSpecializedFP8ILi11ENS5_IJNS4_1CILi1EEENSA_ILi2EEESB_EEENS1_32KernelTmaWarpSpecializedPingpongEEENS5_IJNSA_ILi64EEENSA_ILi256EEESG_EEENS_12float_e5m2_tENS5_IJlSB_lEEESJ_SK_NS4_8TiledMMAINS4_8MMA_AtomIJNS4_4SM904GMMA31MMA_64x256x32_F32E5M2E5M2_SS_TNILNSO_7ScaleInE1ELSQ_1EEEEEENS4_6LayoutINS5_IJSB_SB_SB_EEENS5_IJNSA_ILi0EEESV_SV_EEEEENS5_IJNS4_10UnderscoreESY_SY_EEEEENS4_23SM90_TMA_LOAD_MULTICASTENS4_14ComposedLayoutINS4_7SwizzleILi2ELi4ELi3EEENS4_18smem_ptr_flag_bitsILi8EEENST_INS5_IJNSA_ILi8EEESG_EEENS5_IJSG_SB_EEEEEEEvNS4_8identityENS4_13SM90_TMA_LOADES1B_vS1C_EENS_8epilogue10collective6detail29Sm90TmaWarpSpecializedAdapterINS1G_15DefaultEpilogueISJ_SK_SK_NS1F_6thread17LinearCombinationISJ_Li1EffLNS1K_9ScaleType4KindE0ELNS_15FloatRoundStyleE2ESJ_EENS1_15EpilogueDefaultEEEEEvvEEEEvNT_6ParamsE,"ax",@progbits
	.align	128
.text._ZN7cutlass13device_kernelINS_4gemm6kernel13GemmUniversalIN4cute5tupleIJiiiiEEENS1_10collective13CollectiveMmaINS1_37MainloopSm90TmaGmmaWarpSpecializedFP8ILi11ENS5_IJNS4_1CILi1EEENSA_ILi2EEESB_EEENS1_32KernelTmaWarpSpecializedPingpongEEENS5_IJNSA_ILi64EEENSA_ILi256EEESG_EEENS_12float_e5m2_tENS5_IJlSB_lEEESJ_SK_NS4_8TiledMMAINS4_8MMA_AtomIJNS4_4SM904GMMA31MMA_64x256x32_F32E5M2E5M2_SS_TNILNSO_7ScaleInE1ELSQ_1EEEEEENS4_6LayoutINS5_IJSB_SB_SB_EEENS5_IJNSA_ILi0EEESV_SV_EEEEENS5_IJNS4_10UnderscoreESY_SY_EEEEENS4_23SM90_TMA_LOAD_MULTICASTENS4_14ComposedLayoutINS4_7SwizzleILi2ELi4ELi3EEENS4_18smem_ptr_flag_bitsILi8EEENST_INS5_IJNSA_ILi8EEESG_EEENS5_IJSG_SB_EEEEEEEvNS4_8identityENS4_13SM90_TMA_LOADES1B_vS1C_EENS_8epilogue10collective6detail29Sm90TmaWarpSpecializedAdapterINS1G_15DefaultEpilogueISJ_SK_SK_NS1F_6thread17LinearCombinationISJ_Li1EffLNS1K_9ScaleType4KindE0ELNS_15FloatRoundStyleE2ESJ_EENS1_15EpilogueDefaultEEEEEvvEEEEvNT_6ParamsE:
        .type           _ZN7cutlass13device_kernelINS_4gemm6kernel13GemmUniversalIN4cute5tupleIJiiiiEEENS1_10collective13CollectiveMmaINS1_37MainloopSm90TmaGmmaWarpSpecializedFP8ILi11ENS5_IJNS4_1CILi1EEENSA_ILi2EEESB_EEENS1_32KernelTmaWarpSpecializedPingpongEEENS5_IJNSA_ILi64EEENSA_ILi256EEESG_EEENS_12float_e5m2_tENS5_IJlSB_lEEESJ_SK_NS4_8TiledMMAINS4_8MMA_AtomIJNS4_4SM904GMMA31MMA_64x256x32_F32E5M2E5M2_SS_TNILNSO_7ScaleInE1ELSQ_1EEEEEENS4_6LayoutINS5_IJSB_SB_SB_EEENS5_IJNSA_ILi0EEESV_SV_EEEEENS5_IJNS4_10UnderscoreESY_SY_EEEEENS4_23SM90_TMA_LOAD_MULTICASTENS4_14ComposedLayoutINS4_7SwizzleILi2ELi4ELi3EEENS4_18smem_ptr_flag_bitsILi8EEENST_INS5_IJNSA_ILi8EEESG_EEENS5_IJSG_SB_EEEEEEEvNS4_8identityENS4_13SM90_TMA_LOADES1B_vS1C_EENS_8epilogue10collective6detail29Sm90TmaWarpSpecializedAdapterINS1G_15DefaultEpilogueISJ_SK_SK_NS1F_6thread17LinearCombinationISJ_Li1EffLNS1K_9ScaleType4KindE0ELNS_15FloatRoundStyleE2ESJ_EENS1_15EpilogueDefaultEEEEEvvEEEEvNT_6ParamsE,@function
        .size           _ZN7cutlass13device_kernelINS_4gemm6kernel13GemmUniversalIN4cute5tupleIJiiiiEEENS1_10collective13CollectiveMmaINS1_37MainloopSm90TmaGmmaWarpSpecializedFP8ILi11ENS5_IJNS4_1CILi1EEENSA_ILi2EEESB_EEENS1_32KernelTmaWarpSpecializedPingpongEEENS5_IJNSA_ILi64EEENSA_ILi256EEESG_EEENS_12float_e5m2_tENS5_IJlSB_lEEESJ_SK_NS4_8TiledMMAINS4_8MMA_AtomIJNS4_4SM904GMMA31MMA_64x256x32_F32E5M2E5M2_SS_TNILNSO_7ScaleInE1ELSQ_1EEEEEENS4_6LayoutINS5_IJSB_SB_SB_EEENS5_IJNSA_ILi0EEESV_SV_EEEEENS5_IJNS4_10UnderscoreESY_SY_EEEEENS4_23SM90_TMA_LOAD_MULTICASTENS4_14ComposedLayoutINS4_7SwizzleILi2ELi4ELi3EEENS4_18smem_ptr_flag_bitsILi8EEENST_INS5_IJNSA_ILi8EEESG_EEENS5_IJSG_SB_EEEEEEEvNS4_8identityENS4_13SM90_TMA_LOADES1B_vS1C_EENS_8epilogue10collective6detail29Sm90TmaWarpSpecializedAdapterINS1G_15DefaultEpilogueISJ_SK_SK_NS1F_6thread17LinearCombinationISJ_Li1EffLNS1K_9ScaleType4KindE0ELNS_15FloatRoundStyleE2ESJ_EENS1_15EpilogueDefaultEEEEEvvEEEEvNT_6ParamsE,(.L_x_351 - _ZN7cutlass13device_kernelINS_4gemm6kernel13GemmUniversalIN4cute5tupleIJiiiiEEENS1_10collective13CollectiveMmaINS1_37MainloopSm90TmaGmmaWarpSpecializedFP8ILi11ENS5_IJNS4_1CILi1EEENSA_ILi2EEESB_EEENS1_32KernelTmaWarpSpecializedPingpongEEENS5_IJNSA_ILi64EEENSA_ILi256EEESG_EEENS_12float_e5m2_tENS5_IJlSB_lEEESJ_SK_NS4_8TiledMMAINS4_8MMA_AtomIJNS4_4SM904GMMA31MMA_64x256x32_F32E5M2E5M2_SS_TNILNSO_7ScaleInE1ELSQ_1EEEEEENS4_6LayoutINS5_IJSB_SB_SB_EEENS5_IJNSA_ILi0EEESV_SV_EEEEENS5_IJNS4_10UnderscoreESY_SY_EEEEENS4_23SM90_TMA_LOAD_MULTICASTENS4_14ComposedLayoutINS4_7SwizzleILi2ELi4ELi3EEENS4_18smem_ptr_flag_bitsILi8EEENST_INS5_IJNSA_ILi8EEESG_EEENS5_IJSG_SB_EEEEEEEvNS4_8identityENS4_13SM90_TMA_LOADES1B_vS1C_EENS_8epilogue10collective6detail29Sm90TmaWarpSpecializedAdapterINS1G_15DefaultEpilogueISJ_SK_SK_NS1F_6thread17LinearCombinationISJ_Li1EffLNS1K_9ScaleType4KindE0ELNS_15FloatRoundStyleE2ESJ_EENS1_15EpilogueDefaultEEEEEvvEEEEvNT_6ParamsE)
        .other          _ZN7cutlass13device_kernelINS_4gemm6kernel13GemmUniversalIN4cute5tupleIJiiiiEEENS1_10collective13CollectiveMmaINS1_37MainloopSm90TmaGmmaWarpSpecializedFP8ILi11ENS5_IJNS4_1CILi1EEENSA_ILi2EEESB_EEENS1_32KernelTmaWarpSpecializedPingpongEEENS5_IJNSA_ILi64EEENSA_ILi256EEESG_EEENS_12float_e5m2_tENS5_IJlSB_lEEESJ_SK_NS4_8TiledMMAINS4_8MMA_AtomIJNS4_4SM904GMMA31MMA_64x256x32_F32E5M2E5M2_SS_TNILNSO_7ScaleInE1ELSQ_1EEEEEENS4_6LayoutINS5_IJSB_SB_SB_EEENS5_IJNSA_ILi0EEESV_SV_EEEEENS5_IJNS4_10UnderscoreESY_SY_EEEEENS4_23SM90_TMA_LOAD_MULTICASTENS4_14ComposedLayoutINS4_7SwizzleILi2ELi4ELi3EEENS4_18smem_ptr_flag_bitsILi8EEENST_INS5_IJNSA_ILi8EEESG_EEENS5_IJSG_SB_EEEEEEEvNS4_8identityENS4_13SM90_TMA_LOADES1B_vS1C_EENS_8epilogue10collective6detail29Sm90TmaWarpSpecializedAdapterINS1G_15DefaultEpilogueISJ_SK_SK_NS1F_6thread17LinearCombinationISJ_Li1EffLNS1K_9ScaleType4KindE0ELNS_15FloatRoundStyleE2ESJ_EENS1_15EpilogueDefaultEEEEEvvEEEEvNT_6ParamsE,@"STO_CUDA_ENTRY STV_DEFAULT"
_ZN7cutlass13device_kernelINS_4gemm6kernel13GemmUniversalIN4cute5tupleIJiiiiEEENS1_10collective13CollectiveMmaINS1_37MainloopSm90TmaGmmaWarpSpecializedFP8ILi11ENS5_IJNS4_1CILi1EEENSA_ILi2EEESB_EEENS1_32KernelTmaWarpSpecializedPingpongEEENS5_IJNSA_ILi64EEENSA_ILi256EEESG_EEENS_12float_e5m2_tENS5_IJlSB_lEEESJ_SK_NS4_8TiledMMAINS4_8MMA_AtomIJNS4_4SM904GMMA31MMA_64x256x32_F32E5M2E5M2_SS_TNILNSO_7ScaleInE1ELSQ_1EEEEEENS4_6LayoutINS5_IJSB_SB_SB_EEENS5_IJNSA_ILi0EEESV_SV_EEEEENS5_IJNS4_10UnderscoreESY_SY_EEEEENS4_23SM90_TMA_LOAD_MULTICASTENS4_14ComposedLayoutINS4_7SwizzleILi2ELi4ELi3EEENS4_18smem_ptr_flag_bitsILi8EEENST_INS5_IJNSA_ILi8EEESG_EEENS5_IJSG_SB_EEEEEEEvNS4_8identityENS4_13SM90_TMA_LOADES1B_vS1C_EENS_8epilogue10collective6detail29Sm90TmaWarpSpecializedAdapterINS1G_15DefaultEpilogueISJ_SK_SK_NS1F_6thread17LinearCombinationISJ_Li1EffLNS1K_9ScaleType4KindE0ELNS_15FloatRoundStyleE2ESJ_EENS1_15EpilogueDefaultEEEEEvvEEEEvNT_6ParamsE:
[----:B------:R-:W0:Y:S02]  /*0000*/  LDC R1, c[0x0][0x28] ;  /* 0x00000a00ff017b82 */ /* 0x000e240000000800 */
[----:B0-----:R-:W-:Y:S01]  /*0010*/  VIADD R1, R1, 0xfffffee8 ;  /* 0xfffffee801017836 */ /* 0x001fe20000000000 */
[----:B------:R-:W0:Y:S01]  /*0020*/  S2R R2, SR_TID.X ;  /* 0x0000000000027919 */ /* 0x000e220000002100 */
[----:B------:R-:W-:Y:S01]  /*0030*/  ELECT P0, URZ, PT ;  /* 0x00000000003f782f */ /* 0x000fe20003800000 */
[----:B------:R-:W-:Y:S01]  /*0040*/  BSSY B0, `(.L_x_0) ;  /* 0x0000014000007945 */ /* 0x000fe20003800000 */
[--C-:B0-----:R-:W-:Y:S02]  /*0050*/  SHF.R.U32.HI R0, RZ, 0x5, R2.reuse ;  /* 0x00000005ff007819 */ /* 0x101fe40000011602 */
[----:B------:R-:W-:-:S03]  /*0060*/  SHF.R.U32.HI R5, RZ, 0x7, R2 ;  /* 0x00000007ff057819 */ /* 0x000fc60000011602 */
[----:B------:R-:W0:Y:S02]  /*0070*/  SHFL.IDX PT, R3, R0, RZ, 0x1f ;  /* 0x00001fff00037589 */ /* 0x000e2400000e0000 */
[----:B0-----:R-:W-:Y:S02]  /*0080*/  R2UR UR6, R3 ;  /* 0x00000000030672ca */ /* 0x001fe400000e0000 */
[----:B------:R0:W1:Y:S11]  /*0090*/  SHFL.IDX PT, R3, R5, RZ, 0x1f ;  /* 0x00001fff05037589 */ /* 0x00007600000e0000 */
[----:B------:R-:W-:-:S02]  /*00a0*/  USHF.R.S32.HI UR4, URZ, 0x1f, UR6 ;  /* 0x0000001f3f047899 */ /* 0x000fc40008011406 */
[----:B------:R-:W-:Y:S02]  /*00b0*/  ISETP.NE.OR P0, PT, RZ, UR6, !P0 ;  /* 0x00000006ff007c0c */ /* 0x000fe4000c705670 */
[----:B------:R-:W-:-:S04]  /*00c0*/  ULEA.HI UR4, UR4, UR6, URZ, 0x2 ;  /* 0x0000000604047291 */ /* 0x000fc8000f8f103f */
[----:B------:R-:W-:-:S04]  /*00d0*/  ULOP3.LUT UR4, UR4, 0xfffffffc, URZ, 0xc0, !UPT ;  /* 0xfffffffc04047892 */ /* 0x000fc8000f8ec03f */
[----:B------:R-:W-:-:S03]  /*00e0*/  UIADD3 UR6, UR6, -UR4, URZ ;  /* 0x8000000406067290 */ /* 0x000fc6000fffe03f */
[----:B01----:R-:W-:Y:S09]  /*00f0*/  @P0 BRA `(.L_x_1) ;  /* 0x0000000000200947 */ /* 0x003ff20003800000 */
[----:B------:R-:W-:Y:S02]  /*0100*/  ULDC.64 UR4, c[0x0][0x198] ;  /* 0x0000660000047ab9 */ /* 0x000fe40000000a00 */
[----:B------:R-:W-:Y:S02]  /*0110*/  UIADD3 UR8, UP0, UR4, 0xf0, URZ ;  /* 0x000000f004087890 */ /* 0x000fe4000ff1e03f */
[----:B------:R-:W-:Y:S02]  /*0120*/  UIADD3 UR4, UP1, UR4, 0x1f0, URZ ;  /* 0x000001f004047890 */ /* 0x000fe4000ff3e03f */
[----:B------:R-:W-:Y:S02]  /*0130*/  UIADD3.X UR9, URZ, UR5, URZ, UP0, !UPT ;  /* 0x000000053f097290 */ /* 0x000fe400087fe43f */
[----:B------:R-:W-:-:S07]  /*0140*/  UIADD3.X UR5, URZ, UR5, URZ, UP1, !UPT ;  /* 0x000000053f057290 */ /* 0x000fce0008ffe43f */
[----:B------:R0:W-:Y:S02]  /*0150*/  UTMACCTL.PF [UR8] ;  /* 0x00000000080079b9 */ /* 0x0001e40008040000 */
[----:B------:R0:W-:Y:S02]  /*0160*/  UTMACCTL.PF [UR4] ;  /* 0x00000000040079b9 */ /* 0x0001e40008040000 */
[----:B0-----:R-:W-:Y:S01]  /*0170*/  NOP ;  /* 0x0000000000007918 */ /* 0x001fe20000000000 */
.L_x_1:
[----:B------:R-:W-:Y:S05]  /*0180*/  BSYNC B0 ;  /* 0x0000000000007941 */ /* 0x000fea0003800000 */
.L_x_0:
[----:B------:R-:W0:Y:S01]  /*0190*/  SHFL.IDX PT, R6, R0, RZ, 0x1f ;  /* 0x00001fff00067589 */ /* 0x000e2200000e0000 */
[----:B------:R-:W-:Y:S01]  /*01a0*/  R2UR UR14, R3 ;  /* 0x00000000030e72ca */ /* 0x000fe200000e0000 */
[----:B------:R-:W-:-:S04]  /*01b0*/  UISETP.NE.AND UP0, UPT, UR6, 0x3, UPT ;  /* 0x000000030600788c */ /* 0x000fc8000bf05270 */
[----:B------:R-:W-:-:S08]  /*01c0*/  UISETP.EQ.OR UP0, UPT, UR6, URZ, !UP0 ;  /* 0x0000003f0600728c */ /* 0x000fd0000c702670 */
[----:B------:R-:W-:Y:S02]  /*01d0*/  UIADD3 UR12, UR14, -0x1, URZ ;  /* 0xffffffff0e0c7890 */ /* 0x000fe4000fffe03f */
[----:B------:R-:W-:Y:S02]  /*01e0*/  UISETP.EQ.AND UP0, UPT, UR14, URZ, UP0 ;  /* 0x0000003f0e00728c */ /* 0x000fe40008702270 */
[----:B------:R-:W-:Y:S02]  /*01f0*/  UISETP.GE.U32.AND UP1, UPT, UR12, 0x2, UPT ;  /* 0x000000020c00788c */ /* 0x000fe4000bf26070 */
[----:B------:R-:W-:Y:S01]  /*0200*/  USEL UR13, URZ, 0x1, !UP0 ;  /* 0x000000013f0d7887 */ /* 0x000fe2000c000000 */
[----:B0-----:R-:W-:-:S03]  /*0210*/  ISETP.NE.AND P0, PT, R6, RZ, PT ;  /* 0x000000ff0600720c */ /* 0x001fc60003f05270 */
[----:B------:R-:W-:-:S10]  /*0220*/  USEL UR13, UR13, 0x2, UP1 ;  /* 0x000000020d0d7887 */ /* 0x000fd40008800000 */
[----:B------:R-:W-:Y:S05]  /*0230*/  @P0 BRA `(.L_x_2) ;  /* 0x00000000009c0947 */ /* 0x000fea0003800000 */
[----:B------:R-:W-:Y:S01]  /*0240*/  ELECT P0, URZ, PT ;  /* 0x00000000003f782f */ /* 0x000fe20003800000 */
[----:B------:R-:W-:-:S12]  /*0250*/  BSSY B0, `(.L_x_2) ;  /* 0x0000025000007945 */ /* 0x000fd80003800000 */
[----:B------:R-:W-:Y:S05]  /*0260*/  @!P0 BRA `(.L_x_3) ;  /* 0x00000000008c8947 */ /* 0x000fea0003800000 */
[----:B------:R-:W0:Y:S01]  /*0270*/  S2UR UR7, SR_CgaCtaId ;  /* 0x00000000000779c3 */ /* 0x000e220000008800 */
[----:B------:R-:W-:Y:S01]  /*0280*/  UMOV UR4, 0x400 ;  /* 0x0000040000047882 */ /* 0x000fe20000000000 */
[----:B------:R-:W-:Y:S01]  /*0290*/  UMOV UR5, 0x1 ;  /* 0x0000000100057882 */ /* 0x000fe20000000000 */
[----:B------:R-:W-:Y:S02]  /*02a0*/  UMOV UR8, 0x2 ;  /* 0x0000000200087882 */ /* 0x000fe40000000000 */
[----:B------:R-:W-:-:S04]  /*02b0*/  UIADD3 UR8, -UR8, 0x100000, URZ ;  /* 0x0010000008087890 */ /* 0x000fc8000fffe13f */
[----:B------:R-:W-:Y:S02]  /*02c0*/  USHF.L.U32 UR9, UR8, 0xb, URZ ;  /* 0x0000000b08097899 */ /* 0x000fe4000800063f */
[----:B------:R-:W-:Y:S02]  /*02d0*/  USHF.L.U32 UR8, UR8, 0x1, URZ ;  /* 0x0000000108087899 */ /* 0x000fe4000800063f */
[----:B0-----:R-:W-:Y:S02]  /*02e0*/  ULEA UR7, UR7, UR4, 0x18 ;  /* 0x0000000407077291 */ /* 0x001fe4000f8ec03f */
[----:B------:R-:W-:-:S04]  /*02f0*/  UIADD3 UR4, -UR5, 0x100000, URZ ;  /* 0x0010000005047890 */ /* 0x000fc8000fffe13f */
[----:B------:R-:W-:Y:S02]  /*0300*/  USHF.L.U32 UR5, UR4, 0xb, URZ ;  /* 0x0000000b04057899 */ /* 0x000fe4000800063f */
[----:B------:R-:W-:Y:S01]  /*0310*/  USHF.L.U32 UR4, UR4, 0x1, URZ ;  /* 0x0000000104047899 */ /* 0x000fe2000800063f */
[----:B------:R-:W0:Y:S11]  /*0320*/  FENCE.VIEW.ASYNC.S ;  /* 0x00000000000073c6 */ /* 0x000e360000000000 */
[----:B0-----:R0:W1:Y:S01]  /*0330*/  SYNCS.EXCH.64 URZ, [UR7], UR4 ;  /* 0x00000004073f75b2 */ /* 0x0010620008000100 */
[----:B------:R0:W2:Y:S01]  /*0340*/  SYNCS.EXCH.64 URZ, [UR7+0x58], UR8 ;  /* 0x00005808073f75b2 */ /* 0x0000a20008000100 */
[----:B------:R0:W3:Y:S01]  /*0350*/  SYNCS.EXCH.64 URZ, [UR7+0x8], UR4 ;  /* 0x00000804073f75b2 */ /* 0x0000e20008000100 */
[----:B------:R0:W4:Y:S01]  /*0360*/  SYNCS.EXCH.64 URZ, [UR7+0x60], UR8 ;  /* 0x00006008073f75b2 */ /* 0x0001220008000100 */
[----:B------:R0:W0:Y:S01]  /*0370*/  SYNCS.EXCH.64 URZ, [UR7+0x10], UR4 ;  /* 0x00001004073f75b2 */ /* 0x0000220008000100 */
        /* <DEDUP_REMOVED lines=17> */
[----:B------:R-:W-:Y:S01]  /*0490*/  NOP ;  /* 0x0000000000007918 */ /* 0x000fe20000000000 */
.L_x_3:
[----:B0-----:R-:W-:Y:S05]  /*04a0*/  BSYNC B0 ;  /* 0x0000000000007941 */ /* 0x001fea0003800000 */
.L_x_2:
[----:B------:R-:W-:Y:S01]  /*04b0*/  SHF.R.S32.HI R3, RZ, 0x1f, R2 ;  /* 0x0000001fff037819 */ /* 0x000fe20000011402 */
[----:B------:R-:W0:Y:S01]  /*04c0*/  SHFL.IDX PT, R8, R0, RZ, 0x1f ;  /* 0x00001fff00087589 */ /* 0x000e2200000e0000 */
[----:B------:R-:W-:Y:S02]  /*04d0*/  ELECT P0, URZ, PT ;  /* 0x00000000003f782f */ /* 0x000fe40003800000 */
[----:B------:R-:W-:Y:S02]  /*04e0*/  SHF.R.S32.HI R9, RZ, 0x1f, R6 ;  /* 0x0000001fff097819 */ /* 0x000fe40000011406 */
[----:B------:R-:W-:Y:S02]  /*04f0*/  ELECT P1, URZ, PT ;  /* 0x00000000003f782f */ /* 0x000fe40003820000 */
[----:B------:R-:W-:Y:S01]  /*0500*/  LEA.HI R3, R3, R2, RZ, 0x7 ;  /* 0x0000000203037211 */ /* 0x000fe200078f38ff */
[----:B------:R-:W5:Y:S01]  /*0510*/  SHFL.IDX PT, R10, R0, RZ, 0x1f ;  /* 0x00001fff000a7589 */ /* 0x000f6200000e0000 */
[----:B------:R-:W-:Y:S01]  /*0520*/  LEA.HI R9, R9, R6, RZ, 0x2 ;  /* 0x0000000609097211 */ /* 0x000fe200078f10ff */
[----:B------:R-:W1:Y:S01]  /*0530*/  S2UR UR15, SR_CTAID.X ;  /* 0x00000000000f79c3 */ /* 0x000e620000002500 */
[----:B------:R-:W-:Y:S01]  /*0540*/  LOP3.LUT R3, R3, 0xffffff80, RZ, 0xc0, !PT ;  /* 0xffffff8003037812 */ /* 0x000fe200078ec0ff */
[----:B------:R-:W2:Y:S01]  /*0550*/  S2R R4, SR_CTAID.Y ;  /* 0x0000000000047919 */ /* 0x000ea20000002600 */
[----:B------:R-:W-:Y:S01]  /*0560*/  LOP3.LUT R9, R9, 0x3ffffffc, RZ, 0xc0, !PT ;  /* 0x3ffffffc09097812 */ /* 0x000fe200078ec0ff */
[----:B------:R-:W-:Y:S01]  /*0570*/  ULDC UR4, c[0x0][0x154] ;  /* 0x0000550000047ab9 */ /* 0x000fe20000000800 */
[----:B------:R-:W-:Y:S01]  /*0580*/  ULDC UR5, c[0x0][0x150] ;  /* 0x0000540000057ab9 */ /* 0x000fe20000000800 */
[----:B------:R-:W-:Y:S01]  /*0590*/  IMAD.IADD R3, R2, 0x1, -R3 ;  /* 0x0000000102037824 */ /* 0x000fe200078e0a03 */
[----:B------:R-:W-:Y:S01]  /*05a0*/  UMOV UR9, 0x80 ;  /* 0x0000008000097882 */ /* 0x000fe20000000000 */
[----:B------:R-:W-:Y:S01]  /*05b0*/  IMAD.IADD R6, R6, 0x1, -R9 ;  /* 0x0000000106067824 */ /* 0x000fe200078e0a09 */
[----:B------:R-:W3:Y:S01]  /*05c0*/  LDC R15, c[0x0][0x148] ;  /* 0x00005200ff0f7b82 */ /* 0x000ee20000000800 */
[----:B------:R-:W4:Y:S01]  /*05d0*/  SHFL.IDX PT, R9, R5, RZ, 0x1f ;  /* 0x00001fff05097589 */ /* 0x000f2200000e0000 */
[----:B------:R-:W-:Y:S01]  /*05e0*/  SHF.R.S32.HI R12, RZ, 0x1f, R3 ;  /* 0x0000001fff0c7819 */ /* 0x000fe20000011403 */
[----:B------:R-:W-:Y:S01]  /*05f0*/  NOP ;  /* 0x0000000000007918 */ /* 0x000fe20000000000 */
[----:B------:R-:W-:Y:S01]  /*0600*/  NOP ;  /* 0x0000000000007918 */ /* 0x000fe20000000000 */
[----:B------:R-:W-:-:S02]  /*0610*/  ISETP.NE.AND P4, PT, RZ, UR14, PT ;  /* 0x0000000eff007c0c */ /* 0x000fc4000bf85270 */
[----:B------:R-:W-:Y:S02]  /*0620*/  LEA.HI R7, R12, R3, RZ, 0x3 ;  /* 0x000000030c077211 */ /* 0x000fe400078f18ff */
[----:B0-----:R-:W-:Y:S02]  /*0630*/  ISETP.NE.OR P0, PT, R8, RZ, !P0 ;  /* 0x000000ff0800720c */ /* 0x001fe40004705670 */
[--C-:B------:R-:W-:Y:S02]  /*0640*/  SHF.R.S32.HI R8, RZ, 0x3, R7.reuse ;  /* 0x00000003ff087819 */ /* 0x100fe40000011407 */
[----:B------:R-:W-:Y:S02]  /*0650*/  SHF.R.S32.HI R7, RZ, 0x1f, R7 ;  /* 0x0000001fff077819 */ /* 0x000fe40000011407 */
[----:B-----5:R-:W-:Y:S02]  /*0660*/  ISETP.NE.OR P1, PT, R10, RZ, !P1 ;  /* 0x000000ff0a00720c */ /* 0x020fe40004f25670 */
[----:B------:R-:W-:-:S04]  /*0670*/  LEA.HI R7, R7, R8, RZ, 0x2 ;  /* 0x0000000807077211 */ /* 0x000fc800078f10ff */
[----:B------:R-:W-:Y:S01]  /*0680*/  LOP3.LUT R7, R7, 0xfffffffc, RZ, 0xc0, !PT ;  /* 0xfffffffc07077812 */ /* 0x000fe200078ec0ff */
[----:B------:R-:W-:Y:S01]  /*0690*/  VOTEU.ALL UP1, P0 ;  /* 0x00000000003f7886 */ /* 0x000fe20000020000 */
[----:B------:R-:W-:Y:S01]  /*06a0*/  VOTEU.ALL UP0, P0 ;  /* 0x00000000003f7886 */ /* 0x000fe20000000000 */
[----:B--2---:R-:W-:Y:S02]  /*06b0*/  I2FP.F32.U32 R0, R4 ;  /* 0x0000000400007245 */ /* 0x004fe40000201000 */
[----:B------:R-:W-:Y:S01]  /*06c0*/  IMAD.IADD R7, R8, 0x1, -R7 ;  /* 0x0000000108077824 */ /* 0x000fe200078e0a07 */
[----:B------:R-:W0:Y:S01]  /*06d0*/  @!UP1 S2UR UR8, SR_CgaCtaId ;  /* 0x00000000000899c3 */ /* 0x000e220000008800 */
[----:B------:R-:W-:Y:S01]  /*06e0*/  VOTEU.ALL UP2, P1 ;  /* 0x00000000003f7886 */ /* 0x000fe20000840000 */
[----:B------:R-:W-:Y:S01]  /*06f0*/  @!UP1 UMOV UR7, 0x400 ;  /* 0x0000040000079882 */ /* 0x000fe20000000000 */
[----:B------:R-:W-:Y:S01]  /*0700*/  IMAD R6, R6, 0x4, R7 ;  /* 0x0000000406067824 */ /* 0x000fe200078e0207 */
[----:B------:R-:W-:Y:S01]  /*0710*/  VOTEU.ALL UP3, P1 ;  /* 0x00000000003f7886 */ /* 0x000fe20000860000 */
[----:B------:R-:W-:Y:S01]  /*0720*/  VOTEU.ALL UP4, P1 ;  /* 0x00000000003f7886 */ /* 0x000fe20000880000 */
[----:B------:R-:W-:Y:S01]  /*0730*/  @!UP2 UMOV UR10, 0x400 ;  /* 0x00000400000aa882 */ /* 0x000fe20000000000 */
[----:B------:R-:W-:Y:S01]  /*0740*/  IMAD.SHL.U32 R7, R6, 0x4, RZ ;  /* 0x0000000406077824 */ /* 0x000fe200078e00ff */
[----:B------:R-:W2:Y:S01]  /*0750*/  @!UP2 S2UR UR11, SR_CgaCtaId ;  /* 0x00000000000ba9c3 */ /* 0x000ea20000008800 */
[----:B------:R-:W-:Y:S01]  /*0760*/  VOTEU.ALL UP5, P1 ;  /* 0x00000000003f7886 */ /* 0x000fe200008a0000 */
[----:B----4-:R-:W-:-:S02]  /*0770*/  R2UR UR17, R9 ;  /* 0x00000000091172ca */ /* 0x010fc400000e0000 */
[----:B------:R-:W-:Y:S01]  /*0780*/  LOP3.LUT R11, R6, 0xc, R7, 0x78, !PT ;  /* 0x0000000c060b7812 */ /* 0x000fe200078e7807 */
[----:B------:R-:W-:Y:S01]  /*0790*/  FMUL R7, R0, UR4 ;  /* 0x0000000400077c20 */ /* 0x000fe20008400000 */
[----:B-1----:R-:W-:Y:S01]  /*07a0*/  I2FP.F32.U32 R0, UR15 ;  /* 0x0000000f00007c45 */ /* 0x002fe20008201000 */
[----:B------:R-:W-:Y:S01]  /*07b0*/  UMOV UR4, 0x20 ;  /* 0x0000002000047882 */ /* 0x000fe20000000000 */
[----:B------:R-:W1:Y:S01]  /*07c0*/  LDC R8, c[0x0][0x140] ;  /* 0x00005000ff087b82 */ /* 0x000e620000000800 */
[----:B------:R4:W-:Y:S02]  /*07d0*/  STL [R1+0x7c], R11 ;  /* 0x00007c0b01007387 */ /* 0x0009e40000100800 */
[----:B------:R-:W-:Y:S01]  /*07e0*/  FMUL R0, R0, UR5 ;  /* 0x0000000500007c20 */ /* 0x000fe20008400000 */
[----:B------:R-:W5:Y:S01]  /*07f0*/  F2I.U32.TRUNC.NTZ R7, R7 ;  /* 0x0000000700077305 */ /* 0x000f62000020f000 */
[----:B------:R-:W-:-:S04]  /*0800*/  @!UP1 UIADD3 UR4, -UR4, 0x100000, URZ ;  /* 0x0010000004049890 */ /* 0x000fc8000fffe13f */
[----:B------:R-:W-:Y:S02]  /*0810*/  @!UP1 USHF.L.U32 UR5, UR4, 0xb, URZ ;  /* 0x0000000b04059899 */ /* 0x000fe4000800063f */
[----:B------:R-:W-:Y:S01]  /*0820*/  @!UP1 USHF.L.U32 UR4, UR4, 0x1, URZ ;  /* 0x0000000104049899 */ /* 0x000fe2000800063f */
[----:B------:R-:W4:Y:S01]  /*0830*/  LDC R6, c[0x0][0x144] ;  /* 0x00005100ff067b82 */ /* 0x000f220000000800 */
[----:B0-----:R-:W-:Y:S02]  /*0840*/  @!UP1 ULEA UR7, UR8, UR7, 0x18 ;  /* 0x0000000708079291 */ /* 0x001fe4000f8ec03f */
[----:B------:R-:W-:-:S04]  /*0850*/  @!UP2 UIADD3 UR8, -UR9, 0x100000, URZ ;  /* 0x001000000908a890 */ /* 0x000fc8000fffe13f */
[----:B------:R-:W-:Y:S02]  /*0860*/  @!UP2 USHF.L.U32 UR9, UR8, 0xb, URZ ;  /* 0x0000000b0809a899 */ /* 0x000fe4000800063f */
[----:B------:R-:W-:Y:S01]  /*0870*/  @!UP2 USHF.L.U32 UR8, UR8, 0x1, URZ ;  /* 0x000000010808a899 */ /* 0x000fe2000800063f */
[----:B------:R-:W0:Y:S01]  /*0880*/  F2I.U32.TRUNC.NTZ R0, R0 ;  /* 0x0000000000007305 */ /* 0x000e22000020f000 */
[----:B------:R-:W-:Y:S01]  /*0890*/  VOTEU.ALL UP1, P0 ;  /* 0x00000000003f7886 */ /* 0x000fe20000020000 */
[----:B------:R-:W-:Y:S01]  /*08a0*/  LOP3.LUT P0, RZ, R3, 0x7, RZ, 0xc0, !PT ;  /* 0x0000000703ff7812 */ /* 0x000fe2000780c0ff */
[----:B--2---:R-:W-:Y:S01]  /*08b0*/  @!UP2 ULEA UR10, UR11, UR10, 0x18 ;  /* 0x0000000a0b0aa291 */ /* 0x004fe2000f8ec03f */
[----:B------:R-:W-:Y:S01]  /*08c0*/  VOTEU.ALL UP2, P1 ;  /* 0x00000000003f7886 */ /* 0x000fe20000840000 */
[----:B-----5:R-:W-:Y:S01]  /*08d0*/  IMAD.MOV R16, RZ, RZ, -R7 ;  /* 0x000000ffff107224 */ /* 0x020fe200078e0a07 */
[----:B------:R-:W-:Y:S01]  /*08e0*/  ISETP.LT.U32.AND P0, PT, R11, 0x2, !P0 ;  /* 0x000000020b00780c */ /* 0x000fe20004701070 */
[----:B------:R-:W2:Y:S02]  /*08f0*/  FENCE.VIEW.ASYNC.S ;  /* 0x00000000000073c6 */ /* 0x000ea40000000000 */
[----:B--2---:R2:W2:Y:S01]  /*0900*/  @!UP0 SYNCS.EXCH.64 URZ, [UR7+0xe0], UR4 ;  /* 0x0000e004073f85b2 */ /* 0x0044a20008000100 */
[----:B-1----:R-:W-:Y:S01]  /*0910*/  ISETP.EQ.U32.AND P2, PT, R8, 0x1, PT ;  /* 0x000000010800780c */ /* 0x002fe20003f42070 */
[----:B0-----:R-:W-:-:S02]  /*0920*/  IMAD.MOV R7, RZ, RZ, -R0 ;  /* 0x000000ffff077224 */ /* 0x001fc400078e0a00 */
[----:B---3--:R-:W-:Y:S02]  /*0930*/  IMAD R0, R15, R16, R4 ;  /* 0x000000100f007224 */ /* 0x008fe400078e0204 */
[----:B----4-:R-:W-:-:S03]  /*0940*/  IMAD R14, R6, R7, UR15 ;  /* 0x0000000f060e7e24 */ /* 0x010fc6000f8e0207 */
[----:B------:R-:W-:Y:S01]  /*0950*/  ISETP.NE.AND P1, PT, R0, R11, PT ;  /* 0x0000000b0000720c */ /* 0x000fe20003f25270 */
[----:B------:R0:W1:Y:S01]  /*0960*/  @!UP1 SYNCS.EXCH.64 URZ, [UR7+0xe8], UR4 ;  /* 0x0000e804073f95b2 */ /* 0x0000620008000100 */
[----:B------:R-:W-:Y:S02]  /*0970*/  NOP ;  /* 0x0000000000007918 */ /* 0x000fe40000000000 */
[----:B------:R-:W-:-:S04]  /*0980*/  ISETP.EQ.OR P1, PT, R14, RZ, !P1 ;  /* 0x000000ff0e00720c */ /* 0x000fc80004f22670 */
[----:B------:R-:W-:Y:S01]  /*0990*/  PLOP3.LUT P0, PT, P0, P1, PT, 0x80, 0x0 ;  /* 0x000000000000781c */ /* 0x000fe20000703070 */
[----:B------:R0:W3:Y:S01]  /*09a0*/  @!UP2 SYNCS.EXCH.64 URZ, [UR10+0xc0], UR8 ;  /* 0x0000c0080a3fa5b2 */ /* 0x0000e20008000100 */
[----:B------:R0:W4:Y:S01]  /*09b0*/  @!UP3 SYNCS.EXCH.64 URZ, [UR10+0xc8], UR8 ;  /* 0x0000c8080a3fb5b2 */ /* 0x0001220008000100 */
[----:B------:R0:W0:Y:S01]  /*09c0*/  @!UP4 SYNCS.EXCH.64 URZ, [UR10+0xd0], UR8 ;  /* 0x0000d0080a3fc5b2 */ /* 0x0000220008000100 */
[----:B------:R0:W0:Y:S01]  /*09d0*/  @!UP5 SYNCS.EXCH.64 URZ, [UR10+0xd8], UR8 ;  /* 0x0000d8080a3fd5b2 */ /* 0x0000220008000100 */
[----:B------:R-:W-:Y:S01]  /*09e0*/  NOP ;  /* 0x0000000000007918 */ /* 0x000fe20000000000 */
[----:B--2---:R-:W-:Y:S07]  /*09f0*/  @!P2 BRA `(.L_x_4) ;  /* 0x000000000008a947 */ /* 0x004fee0003800000 */
[----:B01-34-:R-:W-:Y:S01]  /*0a00*/  UCGABAR_ARV ;  /* 0x00000000000079c7 */ /* 0x01bfe20008000000 */
[----:B------:R-:W-:Y:S05]  /*0a10*/  BRA `(.L_x_5) ;  /* 0x0000000000047947 */ /* 0x000fea0003800000 */
.L_x_4:
[----:B01-34-:R-:W-:Y:S01]  /*0a20*/  NOP ;  /* 0x0000000000007918 */ /* 0x01bfe20000000000 */
.L_x_5:
[----:B------:R-:W-:Y:S01]  /*0a30*/  ULDC.64 UR4, c[0x0][0x598] ;  /* 0x0001660000047ab9 */ /* 0x000fe20000000a00 */
[----:B------:R-:W-:Y:S01]  /*0a40*/  ULDC.64 UR22, c[0x0][0x208] ;  /* 0x0000820000167ab9 */ /* 0x000fe20000000a00 */
[----:B------:R-:W-:-:S04]  /*0a50*/  ISETP.NE.U32.AND P1, PT, RZ, UR4, PT ;  /* 0x00000004ff007c0c */ /* 0x000fc8000bf25070 */
[----:B------:R-:W-:-:S13]  /*0a60*/  ISETP.NE.AND.EX P1, PT, RZ, UR5, PT, P1 ;  /* 0x00000005ff007c0c */ /* 0x000fda000bf25310 */
[----:B------:R-:W-:Y:S05]  /*0a70*/  @!P1 BRA `(.L_x_6) ;  /* 0x0000000000209947 */ /* 0x000fea0003800000 */
[----:B------:R-:W0:Y:S02]  /*0a80*/  LDC.64 R6, c[0x0][0x598] ;  /* 0x00016600ff067b82 */ /* 0x000e240000000a00 */
[----:B0-----:R-:W2:Y:S02]  /*0a90*/  LDG.E.64 R6, desc[UR22][R6.64] ;  /* 0x0000001606067981 */ /* 0x001ea4000c1e1b00 */
[----:B--2---:R-:W-:-:S04]  /*0aa0*/  ISETP.NE.U32.AND P1, PT, R6, RZ, PT ;  /* 0x000000ff0600720c */ /* 0x004fc80003f25070 */
[----:B------:R-:W-:-:S13]  /*0ab0*/  ISETP.NE.AND.EX P1, PT, R7, RZ, PT, P1 ;  /* 0x000000ff0700720c */ /* 0x000fda0003f25310 */
[----:B------:R-:W-:Y:S05]  /*0ac0*/  @!P1 BRA `(.L_x_6) ;  /* 0x00000000000c9947 */ /* 0x000fea0003800000 */
[----:B------:R-:W2:Y:S02]  /*0ad0*/  LD.E R6, desc[UR22][R6.64] ;  /* 0x0000001606067980 */ /* 0x000ea4000c101900 */
[----:B--2---:R-:W-:Y:S01]  /*0ae0*/  R2UR UR24, R6 ;  /* 0x00000000061872ca */ /* 0x004fe200000e0000 */
[----:B------:R-:W-:-:S14]  /*0af0*/  BRA `(.L_x_7) ;  /* 0x0000000000247947 */ /* 0x000fdc0003800000 */
.L_x_6:
[----:B------:R-:W-:Y:S02]  /*0b00*/  ULDC.64 UR4, c[0x0][0x588] ;  /* 0x0001620000047ab9 */ /* 0x000fe40000000a00 */
[----:B------:R-:W-:-:S04]  /*0b10*/  ISETP.NE.U32.AND P1, PT, RZ, UR4, PT ;  /* 0x00000004ff007c0c */ /* 0x000fc8000bf25070 */
[----:B------:R-:W-:-:S13]  /*0b20*/  ISETP.NE.AND.EX P1, PT, RZ, UR5, PT, P1 ;  /* 0x00000005ff007c0c */ /* 0x000fda000bf25310 */
[----:B------:R-:W-:Y:S05]  /*0b30*/  @!P1 BRA `(.L_x_8) ;  /* 0x0000000000109947 */ /* 0x000fea0003800000 */
[----:B------:R-:W0:Y:S02]  /*0b40*/  LDC.64 R6, c[0x0][0x588] ;  /* 0x00016200ff067b82 */ /* 0x000e240000000a00 */
[----:B0-----:R-:W2:Y:S02]  /*0b50*/  LDG.E R6, desc[UR22][R6.64] ;  /* 0x0000001606067981 */ /* 0x001ea4000c1e1900 */
[----:B--2---:R-:W-:Y:S01]  /*0b60*/  R2UR UR24, R6 ;  /* 0x00000000061872ca */ /* 0x004fe200000e0000 */
[----:B------:R-:W-:-:S14]  /*0b70*/  BRA `(.L_x_7) ;  /* 0x0000000000047947 */ /* 0x000fdc0003800000 */
.L_x_8:
[----:B------:R-:W-:-:S05]  /*0b80*/  ULDC UR24, c[0x0][0x580] ;  /* 0x0001600000187ab9 */ /* 0x000fca0000000800 */
.L_x_7:
[----:B------:R-:W-:Y:S02]  /*0b90*/  ULDC.64 UR4, c[0x0][0x5a0] ;  /* 0x0001680000047ab9 */ /* 0x000fe40000000a00 */
        /* <DEDUP_REMOVED lines=11> */
.L_x_9:
        /* <DEDUP_REMOVED lines=8> */
.L_x_11:
[----:B------:R-:W-:-:S05]  /*0cd0*/  ULDC UR25, c[0x0][0x584] ;  /* 0x0001610000197ab9 */ /* 0x000fca0000000800 */
.L_x_10:
[----:B------:R-:W0:Y:S01]  /*0ce0*/  LDC R0, c[0x0][0x65c] ;  /* 0x00019700ff007b82 */ /* 0x000e220000000800 */
[----:B------:R-:W-:Y:S01]  /*0cf0*/  IMAD.U32 R6, RZ, RZ, UR15 ;  /* 0x0000000fff067e24 */ /* 0x000fe2000f8e00ff */
[----:B------:R-:W-:Y:S01]  /*0d00*/  UISETP.NE.AND UP0, UPT, UR14, 0x2, UPT ;  /* 0x000000020e00788c */ /* 0x000fe2000bf05270 */
[----:B------:R-:W-:Y:S01]  /*0d10*/  IMAD.MOV.U32 R7, RZ, RZ, RZ ;  /* 0x000000ffff077224 */ /* 0x000fe200078e00ff */
[----:B------:R-:W-:Y:S01]  /*0d20*/  ULDC UR7, c[0x0][0x28c] ;  /* 0x0000a30000077ab9 */ /* 0x000fe20000000800 */
[----:B------:R-:W-:Y:S01]  /*0d30*/  UMOV UR5, URZ ;  /* 0x0000003f00057c82 */ /* 0x000fe20008000000 */
[----:B------:R-:W-:Y:S02]  /*0d40*/  UIADD3 UR7, UR7, 0x3f, URZ ;  /* 0x0000003f07077890 */ /* 0x000fe4000fffe03f */
[----:B------:R-:W-:Y:S01]  /*0d50*/  PLOP3.LUT P1, PT, PT, PT, UP0, 0x80, 0x0 ;  /* 0x000000000000781c */ /* 0x000fe20003f2f008 */
[----:B------:R-:W-:Y:S01]  /*0d60*/  UMOV UR4, URZ ;  /* 0x0000003f00047c82 */ /* 0x000fe20008000000 */
[----:B------:R-:W-:Y:S01]  /*0d70*/  USHF.R.S32.HI UR10, URZ, 0x1f, UR7 ;  /* 0x0000001f3f0a7899 */ /* 0x000fe20008011407 */
[----:B------:R-:W-:-:S03]  /*0d80*/  ULDC.64 UR18, c[0x0][0x650] ;  /* 0x0001940000127ab9 */ /* 0x000fc60000000a00 */
[----:B------:R-:W-:-:S04]  /*0d90*/  ULEA.HI UR10, UR10, UR7, URZ, 0x6 ;  /* 0x000000070a0a7291 */ /* 0x000fc8000f8f303f */
[----:B------:R-:W-:Y:S01]  /*0da0*/  USHF.R.S32.HI UR14, URZ, 0x6, UR10 ;  /* 0x000000063f0e7899 */ /* 0x000fe2000801140a */
[----:B0-----:R-:W-:-:S13]  /*0db0*/  ISETP.NE.AND P3, PT, R0, 0x1, PT ;  /* 0x000000010000780c */ /* 0x001fda0003f65270 */
[----:B------:R-:W0:Y:S01]  /*0dc0*/  @P3 LDC R9, c[0x0][0x10] ;  /* 0x00000400ff093b82 */ /* 0x000e220000000800 */
[----:B------:R-:W-:-:S07]  /*0dd0*/  @P3 IMAD.MOV.U32 R5, RZ, RZ, RZ ;  /* 0x000000ffff053224 */ /* 0x000fce00078e00ff */
[----:B------:R-:W1:Y:S01]  /*0de0*/  @!P3 LDC R11, c[0x0][0xc] ;  /* 0x00000300ff0bbb82 */ /* 0x000e620000000800 */
[----:B------:R-:W-:Y:S01]  /*0df0*/  ULDC UR8, c[0x0][0xc] ;  /* 0x0000030000087ab9 */ /* 0x000fe20000000800 */
[----:B------:R-:W-:Y:S01]  /*0e00*/  ULDC UR9, c[0x0][0x10] ;  /* 0x0000040000097ab9 */ /* 0x000fe20000000800 */
[----:B------:R-:W-:Y:S01]  /*0e10*/  ULDC UR7, c[0x0][0x14] ;  /* 0x0000050000077ab9 */ /* 0x000fe20000000800 */
[----:B------:R-:W-:-:S04]  /*0e20*/  UIMAD.WIDE.U32 UR8, UR8, UR9, URZ ;  /* 0x00000009080872a5 */ /* 0x000fc8000f8e003f */
[----:B------:R-:W-:Y:S01]  /*0e30*/  UIMAD.WIDE.U32 UR20, UR8, UR7, URZ ;  /* 0x00000007081472a5 */ /* 0x000fe2000f8e003f */
[----:B0-----:R-:W-:Y:S01]  /*0e40*/  @P3 IMAD.WIDE.U32 R8, R9, UR15, R4 ;  /* 0x0000000f09083c25 */ /* 0x001fe2000f8e0004 */
[----:B------:R-:W-:-:S03]  /*0e50*/  UIMAD UR15, UR9, UR7, URZ ;  /* 0x00000007090f72a4 */ /* 0x000fc6000f8e023f */
[----:B------:R-:W-:Y:S01]  /*0e60*/  @P3 IMAD.MOV.U32 R13, RZ, RZ, R8 ;  /* 0x000000ffff0d3224 */ /* 0x000fe200078e0008 */
[----:B------:R-:W-:Y:S01]  /*0e70*/  UIADD3 UR15, UR21, UR15, URZ ;  /* 0x0000000f150f7290 */ /* 0x000fe2000fffe03f */
[----:B-1----:R-:W-:-:S04]  /*0e80*/  @!P3 IMAD.WIDE.U32 R6, R4, R11, R6 ;  /* 0x0000000b0406b225 */ /* 0x002fc800078e0006 */
[----:B------:R-:W-:Y:S02]  /*0e90*/  @P3 IMAD.MOV.U32 R11, RZ, RZ, RZ ;  /* 0x000000ffff0b3224 */ /* 0x000fe400078e00ff */
[----:B------:R-:W-:Y:S02]  /*0ea0*/  @!P3 IMAD.MOV.U32 R13, RZ, RZ, R6 ;  /* 0x000000ffff0db224 */ /* 0x000fe400078e0006 */
[----:B------:R-:W-:Y:S02]  /*0eb0*/  @P3 IMAD.IADD R10, R9, 0x1, R11 ;  /* 0x00000001090a3824 */ /* 0x000fe400078e020b */
[----:B------:R-:W-:Y:S01]  /*0ec0*/  @!P3 IMAD.MOV.U32 R10, RZ, RZ, R7 ;  /* 0x000000ffff0ab224 */ /* 0x000fe200078e0007 */
[----:B------:R0:W-:Y:S01]  /*0ed0*/  STL [R1+0x84], R13 ;  /* 0x0000840d01007387 */ /* 0x0001e20000100800 */
[----:B------:R-:W-:Y:S02]  /*0ee0*/  IMAD.MOV.U32 R17, RZ, RZ, R13 ;  /* 0x000000ffff117224 */ /* 0x000fe400078e000d */
[----:B------:R-:W-:Y:S01]  /*0ef0*/  IMAD.MOV.U32 R22, RZ, RZ, R10 ;  /* 0x000000ffff167224 */ /* 0x000fe200078e000a */
[----:B------:R0:W-:Y:S01]  /*0f00*/  STL [R1+0x80], R10 ;  /* 0x0000800a01007387 */ /* 0x0001e20000100800 */
[----:B------:R-:W-:Y:S05]  /*0f10*/  @P1 BRA `(.L_x_12) ;  /* 0x0000000000281947 */ /* 0x000fea0003800000 */
[----:B------:R-:W-:Y:S01]  /*0f20*/  IADD3 R17, P1, R17, UR20, RZ ;  /* 0x0000001411117c10 */ /* 0x000fe2000ff3e0ff */
[----:B------:R-:W-:Y:S02]  /*0f30*/  UISETP.GE.U32.AND UP0, UPT, UR14, 0xb, UPT ;  /* 0x0000000b0e00788c */ /* 0x000fe4000bf06070 */
[----:B------:R-:W-:Y:S01]  /*0f40*/  UIMAD.WIDE.U32 UR4, UR14, -0x45d1745d, URZ ;  /* 0xba2e8ba30e0478a5 */ /* 0x000fe2000f8e003f */
[----:B------:R-:W-:Y:S01]  /*0f50*/  IADD3.X R22, R22, UR15, RZ, P1, !PT ;  /* 0x0000000f16167c10 */ /* 0x000fe20008ffe4ff */
[----:B------:R1:W-:Y:S02]  /*0f60*/  STL [R1+0x84], R17 ;  /* 0x0000841101007387 */ /* 0x0003e40000100800 */
[----:B------:R-:W-:Y:S02]  /*0f70*/  USHF.R.U32.HI UR5, URZ, 0x3, UR5 ;  /* 0x000000033f057899 */ /* 0x000fe40008011605 */
[----:B------:R1:W-:Y:S01]  /*0f80*/  STL [R1+0x80], R22 ;  /* 0x0000801601007387 */ /* 0x0003e20000100800 */
[----:B------:R-:W-:-:S02]  /*0f90*/  UMOV UR4, URZ ;  /* 0x0000003f00047c82 */ /* 0x000fc40008000000 */
[----:B------:R-:W-:Y:S02]  /*0fa0*/  @UP0 ULOP3.LUT UR4, UR5, 0x1, URZ, 0xc0, !UPT ;  /* 0x0000000105040892 */ /* 0x000fe4000f8ec03f */
[----:B------:R-:W-:-:S12]  /*0fb0*/  UIMAD UR5, UR5, -0xb, UR14 ;  /* 0xfffffff5050578a4 */ /* 0x000fd8000f8e020e */
.L_x_12:
[----:B------:R-:W-:Y:S01]  /*0fc0*/  IMAD.MOV.U32 R8, RZ, RZ, -0x1 ;  /* 0xffffffffff087424 */ /* 0x000fe200078e00ff */
[----:B------:R-:W-:Y:S01]  /*0fd0*/  ISETP.GE.U32.AND P1, PT, R17, UR18, PT ;  /* 0x0000001211007c0c */ /* 0x000fe2000bf26070 */
[----:B------:R-:W-:Y:S01]  /*0fe0*/  IMAD.MOV.U32 R6, RZ, RZ, -0x1 ;  /* 0xffffffffff067424 */ /* 0x000fe200078e00ff */
[----:B------:R-:W-:Y:S01]  /*0ff0*/  PRMT R0, RZ, 0x7610, R0 ;  /* 0x00007610ff007816 */ /* 0x000fe20000000000 */
[----:B------:R-:W-:Y:S01]  /*1000*/  IMAD.MOV.U32 R7, RZ, RZ, -0x1 ;  /* 0xffffffffff077424 */ /* 0x000fe200078e00ff */
[----:B------:R2:W-:Y:S01]  /*1010*/  STL [R1+0x88], R8 ;  /* 0x0000880801007387 */ /* 0x0005e20000100800 */
[----:B------:R-:W-:-:S03]  /*1020*/  ISETP.GE.U32.AND.EX P1, PT, R22, UR19, PT, P1 ;  /* 0x0000001316007c0c */ /* 0x000fc6000bf26110 */
[----:B------:R2:W-:Y:S04]  /*1030*/  STL [R1+0x78], R6 ;  /* 0x0000780601007387 */ /* 0x0005e80000100800 */
[----:B------:R2:W-:Y:S06]  /*1040*/  STL [R1+0x8c], R7 ;  /* 0x00008c0701007387 */ /* 0x0005ec0000100800 */
[----:B------:R-:W-:Y:S05]  /*1050*/  @P1 BRA `(.L_x_13) ;  /* 0x0000000400381947 */ /* 0x000fea0003800000 */
[----:B------:R-:W3:Y:S01]  /*1060*/  LDC.64 R18, c[0x0][0x628] ;  /* 0x00018a00ff127b82 */ /* 0x000ee20000000a00 */
[----:B--2---:R-:W-:Y:S02]  /*1070*/  IMAD.MOV.U32 R6, RZ, RZ, R17 ;  /* 0x000000ffff067224 */ /* 0x004fe400078e0011 */
[----:B------:R-:W-:-:S05]  /*1080*/  IMAD.MOV.U32 R7, RZ, RZ, R22 ;  /* 0x000000ffff077224 */ /* 0x000fca00078e0016 */
[----:B------:R-:W2:Y:S08]  /*1090*/  LDC R0, c[0x0][0x630] ;  /* 0x00018c00ff007b82 */ /* 0x000eb00000000800 */
[----:B------:R-:W4:Y:S01]  /*10a0*/  LDC.64 R20, c[0x0][0x620] ;  /* 0x00018800ff147b82 */ /* 0x000f220000000a00 */
[----:B---3--:R-:W-:-:S04]  /*10b0*/  ISETP.NE.U32.AND P1, PT, R18, RZ, PT ;  /* 0x000000ff1200720c */ /* 0x008fc80003f25070 */
[----:B------:R-:W-:-:S13]  /*10c0*/  ISETP.NE.AND.EX P1, PT, R19, RZ, PT, P1 ;  /* 0x000000ff1300720c */ /* 0x000fda0003f25310 */
[----:B--2-4-:R-:W-:Y:S05]  /*10d0*/  @!P1 BRA `(.L_x_14) ;  /* 0x0000000000289947 */ /* 0x014fea0003800000 */
[----:B------:R-:W2:Y:S02]  /*10e0*/  LDC R11, c[0x0][0x634] ;  /* 0x00018d00ff0b7b82 */ /* 0x000ea40000000800 */
[----:B--2---:R-:W-:-:S05]  /*10f0*/  IADD3 R11, P1, R17, R11, RZ ;  /* 0x0000000b110b7210 */ /* 0x004fca0007f3e0ff */
[----:B0-----:R-:W-:-:S04]  /*1100*/  IMAD.X R13, RZ, RZ, R22, P1 ;  /* 0x000000ffff0d7224 */ /* 0x001fc800008e0616 */
[----:B------:R-:W-:-:S04]  /*1110*/  IMAD.WIDE.U32 R6, R13, R18, RZ ;  /* 0x000000120d067225 */ /* 0x000fc800078e00ff */
[----:B------:R-:W-:-:S04]  /*1120*/  IMAD.WIDE.U32 R8, P1, R11, R19, R6 ;  /* 0x000000130b087225 */ /* 0x000fc80007820006 */
[----:B------:R-:W-:-:S04]  /*1130*/  IMAD.WIDE.U32 R6, R11, R18, RZ ;  /* 0x000000120b067225 */ /* 0x000fc800078e00ff */
[----:B------:R-:W-:Y:S01]  /*1140*/  IMAD.X R11, RZ, RZ, RZ, P1 ;  /* 0x000000ffff0b7224 */ /* 0x000fe200008e06ff */
[----:B------:R-:W-:Y:S01]  /*1150*/  IADD3 RZ, P1, R7, R8, RZ ;  /* 0x0000000807ff7210 */ /* 0x000fe20007f3e0ff */
[----:B------:R-:W-:-:S04]  /*1160*/  IMAD.MOV.U32 R10, RZ, RZ, R9 ;  /* 0x000000ffff0a7224 */ /* 0x000fc800078e0009 */
[----:B------:R-:W-:-:S08]  /*1170*/  IMAD.WIDE.U32.X R6, R13, R19, R10, P1 ;  /* 0x000000130d067225 */ /* 0x000fd000008e040a */
.L_x_14:
[-CC-:B------:R-:W-:Y:S01]  /*1180*/  SHF.R.U64 R27, R6, R0.reuse, R7.reuse ;  /* 0x00000000061b7219 */ /* 0x180fe20000001207 */
[----:B------:R-:W2:Y:S01]  /*1190*/  LDC.64 R24, c[0x0][0x640] ;  /* 0x00019000ff187b82 */ /* 0x000ea20000000a00 */
[----:B------:R-:W-:Y:S01]  /*11a0*/  SHF.R.U32.HI R0, RZ, R0, R7 ;  /* 0x00000000ff007219 */ /* 0x000fe20000011607 */
[----:B------:R-:W-:Y:S01]  /*11b0*/  IMAD.MOV.U32 R6, RZ, RZ, R17 ;  /* 0x000000ffff067224 */ /* 0x000fe200078e0011 */
[----:B------:R-:W-:-:S05]  /*11c0*/  IADD3 R9, P1, RZ, -R27, RZ ;  /* 0x8000001bff097210 */ /* 0x000fca0007f3e0ff */
[----:B------:R-:W3:Y:S01]  /*11d0*/  LDC R8, c[0x0][0x618] ;  /* 0x00018600ff087b82 */ /* 0x000ee20000000800 */
[----:B------:R-:W-:-:S04]  /*11e0*/  IMAD.X R7, RZ, RZ, ~R0, P1 ;  /* 0x000000ffff077224 */ /* 0x000fc800008e0e00 */
[-C--:B------:R-:W-:Y:S02]  /*11f0*/  IMAD R0, R7, R20.reuse, RZ ;  /* 0x0000001407007224 */ /* 0x080fe400078e02ff */
[----:B------:R-:W-:Y:S01]  /*1200*/  IMAD.MOV.U32 R7, RZ, RZ, R22 ;  /* 0x000000ffff077224 */ /* 0x000fe200078e0016 */
[----:B------:R-:W4:Y:S01]  /*1210*/  LDC R11, c[0x0][0x608] ;  /* 0x00018200ff0b7b82 */ /* 0x000f220000000800 */
[----:B-1----:R-:W-:Y:S02]  /*1220*/  IMAD.MOV.U32 R22, RZ, RZ, 0x1 ;  /* 0x00000001ff167424 */ /* 0x002fe400078e00ff */
[----:B------:R-:W-:-:S04]  /*1230*/  IMAD.WIDE.U32 R6, R9, R20, R6 ;  /* 0x0000001409067225 */ /* 0x000fc800078e0006 */
[----:B------:R-:W-:Y:S01]  /*1240*/  IMAD R9, R9, R21, R0 ;  /* 0x0000001509097224 */ /* 0x000fe200078e0200 */
[----:B------:R-:W1:Y:S01]  /*1250*/  LDC R23, c[0x0][0x658] ;  /* 0x00019600ff177b82 */ /* 0x000e620000000800 */
[----:B--2---:R-:W-:Y:S01]  /*1260*/  ISETP.NE.U32.AND P1, PT, R24, RZ, PT ;  /* 0x000000ff1800720c */ /* 0x004fe20003f25070 */
[----:B------:R-:W-:Y:S02]  /*1270*/  IMAD.MOV.U32 R0, RZ, RZ, -0x1 ;  /* 0xffffffffff007424 */ /* 0x000fe400078e00ff */
[----:B------:R-:W-:Y:S01]  /*1280*/  IMAD.IADD R7, R7, 0x1, R9 ;  /* 0x0000000107077824 */ /* 0x000fe200078e0209 */
[----:B------:R-:W-:-:S03]  /*1290*/  ISETP.NE.AND.EX P1, PT, R25, RZ, PT, P1 ;  /* 0x000000ff1900720c */ /* 0x000fc60003f25310 */
[----:B------:R-:W2:Y:S01]  /*12a0*/  LDC R21, c[0x0][0x600] ;  /* 0x00018000ff157b82 */ /* 0x000ea20000000800 */
[-CC-:B---3--:R-:W-:Y:S02]  /*12b0*/  SHF.R.U64 R19, R6, R8.reuse, R7.reuse ;  /* 0x0000000806137219 */ /* 0x188fe40000001207 */
[----:B------:R-:W-:-:S05]  /*12c0*/  SHF.R.U32.HI R6, RZ, R8, R7 ;  /* 0x00000008ff067219 */ /* 0x000fca0000011607 */
[----:B------:R-:W3:Y:S01]  /*12d0*/  LDC R18, c[0x0][0x648] ;  /* 0x00019200ff127b82 */ /* 0x000ee20000000800 */
[-CC-:B----4-:R-:W-:Y:S02]  /*12e0*/  SHF.R.U64 R28, R19, R11.reuse, R6.reuse ;  /* 0x0000000b131c7219 */ /* 0x190fe40000001206 */
[----:B------:R-:W-:-:S05]  /*12f0*/  SHF.R.U32.HI R6, RZ, R11, R6 ;  /* 0x0000000bff067219 */ /* 0x000fca0000011606 */
[----:B------:R-:W4:Y:S01]  /*1300*/  LDC R20, c[0x0][0x638] ;  /* 0x00018e00ff147b82 */ /* 0x000f220000000800 */
[-CC-:B-1----:R-:W-:Y:S02]  /*1310*/  SHF.R.U64 R30, R28, R23.reuse, R6.reuse ;  /* 0x000000171c1e7219 */ /* 0x182fe40000001206 */
[-C--:B------:R-:W-:Y:S02]  /*1320*/  SHF.L.U32 R0, R0, R23.reuse, RZ ;  /* 0x0000001700007219 */ /* 0x080fe400000006ff */
[----:B------:R-:W-:Y:S01]  /*1330*/  SHF.R.U32.HI R7, RZ, R23, R6 ;  /* 0x00000017ff077219 */ /* 0x000fe20000011606 */
[----:B------:R-:W-:Y:S01]  /*1340*/  IMAD.MOV.U32 R6, RZ, RZ, R30 ;  /* 0x000000ffff067224 */ /* 0x000fe200078e001e */
[----:B0-----:R-:W-:Y:S01]  /*1350*/  LOP3.LUT R13, RZ, R0, RZ, 0x33, !PT ;  /* 0x00000000ff0d7212 */ /* 0x001fe200078e33ff */
[----:B------:R-:W0:Y:S01]  /*1360*/  LDC R26, c[0x0][0x610] ;  /* 0x00018400ff1a7b82 */ /* 0x000e220000000800 */
[----:B------:R-:W-:Y:S05]  /*1370*/  @!P1 BRA `(.L_x_15) ;  /* 0x0000000000289947 */ /* 0x000fea0003800000 */
[----:B------:R-:W1:Y:S02]  /*1380*/  LDC R11, c[0x0][0x64c] ;  /* 0x00019300ff0b7b82 */ /* 0x000e640000000800 */
[----:B-1----:R-:W-:-:S05]  /*1390*/  IADD3 R11, P1, R30, R11, RZ ;  /* 0x0000000b1e0b7210 */ /* 0x002fca0007f3e0ff */
[----:B------:R-:W-:-:S04]  /*13a0*/  IMAD.X R17, RZ, RZ, R7, P1 ;  /* 0x000000ffff117224 */ /* 0x000fc800008e0607 */
[----:B------:R-:W-:-:S04]  /*13b0*/  IMAD.WIDE.U32 R6, R17, R24, RZ ;  /* 0x0000001811067225 */ /* 0x000fc800078e00ff */
[----:B------:R-:W-:-:S04]  /*13c0*/  IMAD.WIDE.U32 R8, P1, R11, R25, R6 ;  /* 0x000000190b087225 */ /* 0x000fc80007820006 */
[----:B------:R-:W-:-:S04]  /*13d0*/  IMAD.WIDE.U32 R6, R11, R24, RZ ;  /* 0x000000180b067225 */ /* 0x000fc800078e00ff */
[----:B------:R-:W-:Y:S01]  /*13e0*/  IMAD.X R11, RZ, RZ, RZ, P1 ;  /* 0x000000ffff0b7224 */ /* 0x000fe200008e06ff */
[----:B------:R-:W-:Y:S01]  /*13f0*/  IADD3 RZ, P1, R7, R8, RZ ;  /* 0x0000000807ff7210 */ /* 0x000fe20007f3e0ff */
[----:B------:R-:W-:-:S04]  /*1400*/  IMAD.MOV.U32 R10, RZ, RZ, R9 ;  /* 0x000000ffff0a7224 */ /* 0x000fc800078e0009 */
[----:B------:R-:W-:-:S08]  /*1410*/  IMAD.WIDE.U32.X R6, R17, R25, R10, P1 ;  /* 0x0000001911067225 */ /* 0x000fd000008e040a */
.L_x_15:
[----:B---3--:R-:W-:Y:S01]  /*1420*/  SHF.R.U64 R5, R6, R18, R7 ;  /* 0x0000001206057219 */ /* 0x008fe20000001207 */
[----:B--2---:R-:W-:Y:S01]  /*1430*/  VIADD R6, R21, 0xffffffff ;  /* 0xffffffff15067836 */ /* 0x004fe20000000000 */
[----:B------:R-:W-:Y:S01]  /*1440*/  SHF.L.U32 R0, R22, R23, RZ ;  /* 0x0000001716007219 */ /* 0x000fe200000006ff */
[----:B------:R-:W-:Y:S01]  /*1450*/  @P3 IMAD R14, R15, R16, R4 ;  /* 0x000000100f0e3224 */ /* 0x000fe200078e0204 */
[----:B------:R-:W-:Y:S01]  /*1460*/  LOP3.LUT R13, R28, R13, RZ, 0xc0, !PT ;  /* 0x0000000d1c0d7212 */ /* 0x000fe200078ec0ff */
[----:B------:R-:W-:-:S04]  /*1470*/  IMAD.MOV R7, RZ, RZ, -R5 ;  /* 0x000000ffff077224 */ /* 0x000fc800078e0a05 */
[----:B------:R-:W-:Y:S01]  /*1480*/  IMAD R13, R0, R5, R13 ;  /* 0x00000005000d7224 */ /* 0x000fe200078e020d */
[----:B------:R-:W-:Y:S01]  /*1490*/  LOP3.LUT R5, R19, R6, RZ, 0xc0, !PT ;  /* 0x0000000613057212 */ /* 0x000fe200078ec0ff */
[----:B----4-:R-:W-:Y:S02]  /*14a0*/  IMAD R0, R7, R20, R30 ;  /* 0x0000001407007224 */ /* 0x010fe400078e021e */
[----:B------:R-:W-:Y:S02]  /*14b0*/  IMAD.MOV.U32 R6, RZ, RZ, 0x1 ;  /* 0x00000001ff067424 */ /* 0x000fe400078e00ff */
[----:B0-----:R-:W-:Y:S02]  /*14c0*/  IMAD R4, R13, R26, R14 ;  /* 0x0000001a0d047224 */ /* 0x001fe400078e020e */
[----:B------:R-:W-:Y:S01]  /*14d0*/  IMAD R5, R0, R21, R5 ;  /* 0x0000001500057224 */ /* 0x000fe200078e0205 */
[----:B------:R-:W-:-:S04]  /*14e0*/  PRMT R0, R6, 0x7610, R0 ;  /* 0x0000761006007816 */ /* 0x000fc80000000000 */
[----:B------:R-:W-:Y:S02]  /*14f0*/  SEL R6, R5, R4, !P3 ;  /* 0x0000000405067207 */ /* 0x000fe40005800000 */
[----:B------:R-:W-:-:S03]  /*1500*/  SEL R4, R4, R5, !P3 ;  /* 0x0000000504047207 */ /* 0x000fc60005800000 */
[----:B------:R3:W-:Y:S04]  /*1510*/  STL [R1+0x8c], R6 ;  /* 0x00008c0601007387 */ /* 0x0007e80000100800 */
[----:B------:R3:W-:Y:S04]  /*1520*/  STL [R1+0x78], R27 ;  /* 0x0000781b01007387 */ /* 0x0007e80000100800 */
[----:B------:R3:W-:Y:S02]  /*1530*/  STL [R1+0x88], R4 ;  /* 0x0000880401007387 */ /* 0x0007e40000100800 */
.L_x_13:
[----:B------:R-:W-:Y:S05]  /*1540*/  @!P2 BRA `(.L_x_16) ;  /* 0x00000000000ca947 */ /* 0x000fea0003800000 */
[----:B------:R-:W-:Y:S01]  /*1550*/  UCGABAR_WAIT ;  /* 0x0000000000007dc7 */ /* 0x000fe20008000000 */
[----:B------:R-:W-:Y:S01]  /*1560*/  CCTL.IVALL ;  /* 0x00000000ff00798f */ /* 0x000fe20002000000 */
[----:B------:R-:W-:Y:S05]  /*1570*/  BRA `(.L_x_17) ;  /* 0x0000000000047947 */ /* 0x000fea0003800000 */
.L_x_16:
[----:B------:R-:W-:Y:S06]  /*1580*/  BAR.SYNC.DEFER_BLOCKING 0x0 ;  /* 0x0000000000007b1d */ /* 0x000fec0000010000 */
.L_x_17:
[----:B------:R-:W-:Y:S05]  /*1590*/  @!P4 BRA `(.L_x_18) ;  /* 0x000000d800e0c947 */ /* 0x000fea0003800000 */
[----:B------:R-:W-:-:S06]  /*15a0*/  UISETP.GT.U32.AND UP0, UPT, UR12, 0x1, UPT ;  /* 0x000000010c00788c */ /* 0x000fcc000bf04070 */
[----:B------:R-:W-:-:S13]  /*15b0*/  PLOP3.LUT P1, PT, PT, PT, UP0, 0x80, 0x0 ;  /* 0x000000000000781c */ /* 0x000fda0003f2f008 */
[----:B------:R-:W-:Y:S05]  /*15c0*/  @P1 EXIT ;  /* 0x000000000000194d */ /* 0x000fea0003800000 */
.L_x_19:
[----:B------:R-:W-:-:S08]  /*15d0*/  NOP ;  /* 0x0000000000007918 */ /* 0x000fd00000000000 */
[----:B------:R-:W4:Y:S02]  /*15e0*/  USETMAXREG.TRY_ALLOC.CTAPOOL UP0, 0xe8 ;  /* 0x000000e8000079c8 */ /* 0x000f240008000600 */
[----:B----4-:R-:W-:-:S13]  /*15f0*/  PLOP3.LUT P1, PT, PT, PT, UP0, 0x80, 0x0 ;  /* 0x000000000000781c */ /* 0x010fda0003f2f008 */
[----:B------:R-:W-:Y:S05]  /*1600*/  @!P1 BRA `(.L_x_19) ;  /* 0xfffffffc00f09947 */ /* 0x000fea000383ffff */
[----:B------:R-:W-:-:S13]  /*1610*/  LOP3.LUT P1, RZ, R0, 0xff, RZ, 0xc0, !PT ;  /* 0x000000ff00ff7812 */ /* 0x000fda000782c0ff */
[----:B------:R-:W-:Y:S05]  /*1620*/  @!P1 EXIT ;  /* 0x000000000000994d */ /* 0x000fea0003800000 */
[----:B------:R-:W4:Y:S01]  /*1630*/  S2UR UR6, SR_CgaCtaId ;  /* 0x00000000000679c3 */ /* 0x000f220000008800 */
[CC--:B------:R-:W-:Y:S01]  /*1640*/  LEA.HI R0, R12.reuse, R3.reuse, RZ, 0x2 ;  /* 0x000000030c007211 */ /* 0x0c0fe200078f10ff */
[----:B------:R-:W-:Y:S01]  /*1650*/  UIADD3 UR7, UR17, -0x1, URZ ;  /* 0xffffffff11077890 */ /* 0x000fe2000fffe03f */
[----:B------:R-:W-:Y:S01]  /*1660*/  LEA.HI R3, R12, R3, RZ, 0x5 ;  /* 0x000000030c037211 */ /* 0x000fe200078f28ff */
[----:B------:R-:W-:Y:S01]  /*1670*/  UMOV UR12, 0x400 ;  /* 0x00000400000c7882 */ /* 0x000fe20000000000 */
[--C-:B------:R-:W-:Y:S01]  /*1680*/  SHF.R.S32.HI R2, RZ, 0x2, R0.reuse ;  /* 0x00000002ff027819 */ /* 0x100fe20000011400 */
[----:B------:R-:W-:Y:S01]  /*1690*/  UISETP.LT.AND UP0, UPT, UR14, 0x1, UPT ;  /* 0x000000010e00788c */ /* 0x000fe2000bf01270 */
[----:B------:R-:W-:Y:S01]  /*16a0*/  SHF.R.S32.HI R5, RZ, 0x1f, R0 ;  /* 0x0000001fff057819 */ /* 0x000fe20000011400 */
[----:B------:R-:W-:Y:S02]  /*16b0*/  ULOP3.LUT UR27, UR13, 0x1, URZ, 0xfc, !UPT ;  /* 0x000000010d1b7892 */ /* 0x000fe4000f8efc3f */
[----:B------:R-:W-:Y:S01]  /*16c0*/  USEL UR16, UR14, 0x1, UP0 ;  /* 0x000000010e107887 */ /* 0x000fe20008000000 */
[----:B------:R-:W-:Y:S01]  /*16d0*/  LEA.HI R5, R5, R2, RZ, 0x3 ;  /* 0x0000000205057211 */ /* 0x000fe200078f18ff */
[----:B------:R-:W-:-:S02]  /*16e0*/  UISETP.NE.AND UP0, UPT, UR7, URZ, UPT ;  /* 0x0000003f0700728c */ /* 0x000fc4000bf05270 */
[----:B------:R-:W-:Y:S01]  /*16f0*/  USHF.L.U32 UR28, UR14, 0x1, URZ ;  /* 0x000000010e1c7899 */ /* 0x000fe2000800063f */
[----:B------:R-:W-:Y:S01]  /*1700*/  LOP3.LUT R5, R5, 0xfffffff8, RZ, 0xc0, !PT ;  /* 0xfffffff805057812 */ /* 0x000fe200078ec0ff */
[----:B------:R-:W-:Y:S02]  /*1710*/  UIADD3 UR16, -UR16, UR14, URZ ;  /* 0x0000000e10107290 */ /* 0x000fe4000fffe13f */
[----:B------:R-:W-:Y:S02]  /*1720*/  USEL UR30, URZ, 0x1, UP0 ;  /* 0x000000013f1e7887 */ /* 0x000fe40008000000 */
[----:B------:R-:W-:Y:S01]  /*1730*/  IMAD.IADD R2, R2, 0x1, -R5 ;  /* 0x0000000102027824 */ /* 0x000fe200078e0a05 */
[----:B------:R-:W-:Y:S01]  /*1740*/  SHF.R.S32.HI R5, RZ, 0x5, R3 ;  /* 0x00000005ff057819 */ /* 0x000fe20000011403 */
[----:B----4-:R-:W-:-:S03]  /*1750*/  ULEA UR12, UR6, UR12, 0x18 ;  /* 0x0000000c060c7291 */ /* 0x010fc6000f8ec03f */
[--C-:B------:R-:W-:Y:S01]  /*1760*/  SHF.R.S32.HI R3, RZ, 0x1f, R2.reuse ;  /* 0x0000001fff037819 */ /* 0x100fe20000011402 */
[----:B------:R-:W-:Y:S01]  /*1770*/  USHF.L.U32 UR6, UR7, 0x3, URZ ;  /* 0x0000000307067899 */ /* 0x000fe2000800063f */
[C-C-:B------:R-:W-:Y:S01]  /*1780*/  IMAD R0, R5.reuse, -0x10, -R2.reuse ;  /* 0xfffffff005007824 */ /* 0x140fe200078e0a02 */
[----:B------:R-:W-:Y:S02]  /*1790*/  UIADD3 UR29, UR12, 0xc0, URZ ;  /* 0x000000c00c1d7890 */ /* 0x000fe4000fffe03f */
[----:B------:R-:W-:Y:S01]  /*17a0*/  ULOP3.LUT UR6, UR6, 0x8, URZ, 0xc0, !UPT ;  /* 0x0000000806067892 */ /* 0x000fe2000f8ec03f */
[----:B------:R-:W-:Y:S01]  /*17b0*/  IMAD.WIDE R2, R5, 0x10, R2 ;  /* 0x0000001005027825 */ /* 0x000fe200078e0202 */
[----:B------:R-:W-:Y:S02]  /*17c0*/  ULEA UR17, UR17, UR29, 0x3 ;  /* 0x0000001d11117291 */ /* 0x000fe4000f8e183f */
[----:B------:R-:W-:Y:S02]  /*17d0*/  ULOP3.LUT UR31, UR6, 0x8, URZ, 0x3c, !UPT ;  /* 0x00000008061f7892 */ /* 0x000fe4000f8e3c3f */
[----:B------:R-:W-:-:S03]  /*17e0*/  ULOP3.LUT UR18, UR6, 0x18, URZ, 0x3c, !UPT ;  /* 0x0000001806127892 */ /* 0x000fc6000f8e3c3f */
[----:B------:R-:W-:Y:S02]  /*17f0*/  ULDC UR6, c[0x0][0x284] ;  /* 0x0000a10000067ab9 */ /* 0x000fe40000000800 */
[----:B------:R-:W-:-:S05]  /*1800*/  VIADD R0, R0, UR6 ;  /* 0x0000000600007c36 */ /* 0x000fca0008000000 */
[----:B------:R4:W-:Y:S04]  /*1810*/  STL [R1+0x98], R0 ;  /* 0x0000980001007387 */ /* 0x0009e80000100800 */
[----:B------:R4:W-:Y:S02]  /*1820*/  STL.64 [R1+0x90], R2 ;  /* 0x0000900201007387 */ /* 0x0009e40000100a00 */
.L_x_302:
[----:B----4-:R-:W-:Y:S01]  /*1830*/  IMAD.U32 R0, RZ, RZ, UR30 ;  /* 0x0000001eff007e24 */ /* 0x010fe2000f8e00ff */
[----:B0-2---:R-:W4:Y:S01]  /*1840*/  LDC R2, c[0x0][0x28c] ;  /* 0x0000a300ff027b82 */ /* 0x005f220000000800 */
[----:B------:R-:W-:Y:S01]  /*1850*/  UMOV UR6, URZ ;  /* 0x0000003f00067c82 */ /* 0x000fe20008000000 */
[----:B------:R-:W-:Y:S02]  /*1860*/  UMOV UR19, UR5 ;  /* 0x0000000500137c82 */ /* 0x000fe40008000000 */
[----:B------:R-:W-:-:S04]  /*1870*/  SHF.L.U32 R0, R0, 0x1f, RZ ;  /* 0x0000001f00007819 */ /* 0x000fc800000006ff */
[----:B------:R-:W5:Y:S01]  /*1880*/  SYNCS.PHASECHK.TRANS64.TRYWAIT P1, [UR17+-0x8], R0 ;  /* 0xfffff800ff0075a7 */ /* 0x000f620008020151 */
[----:B----4-:R-:W-:Y:S01]  /*1890*/  ISETP.GE.AND P2, PT, R2, 0x1, PT ;  /* 0x000000010200780c */ /* 0x010fe20003f46270 */
[----:B-----5:R-:W-:-:S12]  /*18a0*/  @!P1 BRA `(.L_x_20) ;  /* 0x000000ec00589947 */ /* 0x020fd80003800000 */
.L_x_331:
[----:B------:R0:W-:Y:S01]  /*18b0*/  STL [R1+0x74], RZ ;  /* 0x000074ff01007387 */ /* 0x0001e20000100800 */
[----:B------:R-:W-:Y:S01]  /*18c0*/  UMOV UR7, URZ ;  /* 0x0000003f00077c82 */ /* 0x000fe20008000000 */
[----:B------:R-:W-:Y:S01]  /*18d0*/  UMOV UR8, URZ ;  /* 0x0000003f00087c82 */ /* 0x000fe20008000000 */
[----:B----4-:R-:W-:Y:S01]  /*18e0*/  IMAD.MOV.U32 R0, RZ, RZ, RZ ;  /* 0x000000ffff007224 */ /* 0x010fe200078e00ff */
[----:B------:R4:W-:Y:S01]  /*18f0*/  STL [R1+0x70], RZ ;  /* 0x000070ff01007387 */ /* 0x0009e20000100800 */
[----:B------:R-:W-:Y:S02]  /*1900*/  CS2R R2, SRZ ;  /* 0x0000000000027805 */ /* 0x000fe4000001ff00 */
[----:B---3--:R-:W-:Y:S02]  /*1910*/  CS2R R4, SRZ ;  /* 0x0000000000047805 */ /* 0x008fe4000001ff00 */
[----:B--2---:R-:W-:Y:S01]  /*1920*/  CS2R R6, SRZ ;  /* 0x0000000000067805 */ /* 0x004fe2000001ff00 */
[----:B------:R4:W-:Y:S01]  /*1930*/  STL [R1+0x6c], RZ ;  /* 0x00006cff01007387 */ /* 0x0009e20000100800 */
[----:B------:R-:W-:-:S02]  /*1940*/  CS2R R8, SRZ ;  /* 0x0000000000087805 */ /* 0x000fc4000001ff00 */
[----:B0-----:R-:W-:Y:S02]  /*1950*/  CS2R R10, SRZ ;  /* 0x00000000000a7805 */ /* 0x001fe4000001ff00 */
[----:B------:R-:W-:Y:S01]  /*1960*/  CS2R R12, SRZ ;  /* 0x00000000000c7805 */ /* 0x000fe2000001ff00 */
[----:B------:R4:W-:Y:S01]  /*1970*/  STL [R1+0x68], RZ ;  /* 0x000068ff01007387 */ /* 0x0009e20000100800 */
[----:B------:R-:W-:Y:S02]  /*1980*/  CS2R R14, SRZ ;  /* 0x00000000000e7805 */ /* 0x000fe4000001ff00 */
[----:B-1----:R-:W-:Y:S02]  /*1990*/  CS2R R16, SRZ ;  /* 0x0000000000107805 */ /* 0x002fe4000001ff00 */
[----:B------:R-:W-:Y:S01]  /*19a0*/  CS2R R18, SRZ ;  /* 0x0000000000127805 */ /* 0x000fe2000001ff00 */
[----:B------:R4:W-:Y:S01]  /*19b0*/  STL [R1+0x64], RZ ;  /* 0x000064ff01007387 */ /* 0x0009e20000100800 */
[----:B------:R-:W-:-:S02]  /*19c0*/  CS2R R20, SRZ ;  /* 0x0000000000147805 */ /* 0x000fc4000001ff00 */
[----:B------:R-:W-:Y:S02]  /*19d0*/  CS2R R22, SRZ ;  /* 0x0000000000167805 */ /* 0x000fe4000001ff00 */
[----:B------:R-:W-:Y:S01]  /*19e0*/  CS2R R152, SRZ ;  /* 0x0000000000987805 */ /* 0x000fe2000001ff00 */
[----:B------:R4:W-:Y:S01]  /*19f0*/  STL [R1+0x60], RZ ;  /* 0x000060ff01007387 */ /* 0x0009e20000100800 */
[----:B------:R-:W-:Y:S02]  /*1a00*/  CS2R R154, SRZ ;  /* 0x00000000009a7805 */ /* 0x000fe4000001ff00 */
[----:B------:R-:W-:Y:S02]  /*1a10*/  CS2R R156, SRZ ;  /* 0x00000000009c7805 */ /* 0x000fe4000001ff00 */
        /* <DEDUP_REMOVED lines=46> */
[----:B------:R-:W-:Y:S01]  /*1d00*/  IMAD.MOV.U32 R226, RZ, RZ, RZ ;  /* 0x000000ffffe27224 */ /* 0x000fe200078e00ff */
[----:B------:R-:W-:Y:S01]  /*1d10*/  CS2R R24, SRZ ;  /* 0x0000000000187805 */ /* 0x000fe2000001ff00 */
[----:B------:R-:W-:Y:S01]  /*1d20*/  IMAD.U32 R227, RZ, RZ, UR4 ;  /* 0x00000004ffe37e24 */ /* 0x000fe2000f8e00ff */
[----:B------:R4:W-:Y:S01]  /*1d30*/  STL [R1+0x2c], RZ ;  /* 0x00002cff01007387 */ /* 0x0009e20000100800 */
[----:B------:R-:W-:Y:S02]  /*1d40*/  CS2R R26, SRZ ;  /* 0x00000000001a7805 */ /* 0x000fe4000001ff00 */
[----:B------:R-:W-:-:S02]  /*1d50*/  CS2R R28, SRZ ;  /* 0x00000000001c7805 */ /* 0x000fc4000001ff00 */
[----:B------:R-:W-:Y:S01]  /*1d60*/  CS2R R30, SRZ ;  /* 0x00000000001e7805 */ /* 0x000fe2000001ff00 */
[----:B------:R4:W-:Y:S01]  /*1d70*/  STL [R1+0x28], RZ ;  /* 0x000028ff01007387 */ /* 0x0009e20000100800 */
[----:B------:R-:W-:Y:S02]  /*1d80*/  CS2R R32, SRZ ;  /* 0x0000000000207805 */ /* 0x000fe4000001ff00 */
[----:B------:R-:W-:Y:S02]  /*1d90*/  CS2R R34, SRZ ;  /* 0x0000000000227805 */ /* 0x000fe4000001ff00 */
[----:B------:R-:W-:Y:S01]  /*1da0*/  CS2R R36, SRZ ;  /* 0x0000000000247805 */ /* 0x000fe2000001ff00 */
        /* <DEDUP_REMOVED lines=36> */
[----:B------:R4:W-:Y:S01]  /*1ff0*/  STL [R1], RZ ;  /* 0x000000ff01007387 */ /* 0x0009e20000100800 */
[----:B------:R-:W-:Y:S02]  /*2000*/  CS2R R92, SRZ ;  /* 0x00000000005c7805 */ /* 0x000fe4000001ff00 */
[----:B------:R-:W-:Y:S02]  /*2010*/  CS2R R94, SRZ ;  /* 0x00000000005e7805 */ /* 0x000fe4000001ff00 */
[----:B------:R-:W-:Y:S02]  /*2020*/  CS2R R96, SRZ ;  /* 0x0000000000607805 */ /* 0x000fe4000001ff00 */
[----:B------:R-:W-:Y:S02]  /*2030*/  CS2R R98, SRZ ;  /* 0x0000000000627805 */ /* 0x000fe4000001ff00 */
[----:B------:R-:W-:-:S02]  /*2040*/  CS2R R100, SRZ ;  /* 0x0000000000647805 */ /* 0x000fc4000001ff00 */
[----:B------:R-:W-:Y:S02]  /*2050*/  CS2R R102, SRZ ;  /* 0x0000000000667805 */ /* 0x000fe4000001ff00 */
        /* <DEDUP_REMOVED lines=23> */
[----:B------:R-:W-:Y:S01]  /*21d0*/  CS2R R150, SRZ ;  /* 0x0000000000967805 */ /* 0x000fe2000001ff00 */
[----:B----4-:R-:W-:Y:S06]  /*21e0*/  @!P2 BRA `(.L_x_21) ;  /* 0x000000100074a947 */ /* 0x010fec0003800000 */
[----:B------:R-:W-:-:S06]  /*21f0*/  UISETP.NE.AND UP0, UPT, UR27, 0x3, UPT ;  /* 0x000000031b00788c */ /* 0x000fcc000bf05270 */
[----:B------:R-:W-:-:S13]  /*2200*/  PLOP3.LUT P2, PT, PT, PT, UP0, 0x80, 0x0 ;  /* 0x000000000000781c */ /* 0x000fda0003f4f008 */
[----:B------:R-:W-:Y:S05]  /*2210*/  @!P2 BRA `(.L_x_22) ;  /* 0x000000000004a947 */ /* 0x000fea0003800000 */
[----:B------:R-:W-:Y:S01]  /*2220*/  BPT.TRAP 0x1 ;  /* 0x000000040000795c */ /* 0x000fe20000300000 */
.L_x_22:
[----:B------:R-:W-:Y:S01]  /*2230*/  ULEA UR6, UR5, UR12, 0x3 ;  /* 0x0000000c05067291 */ /* 0x000fe2000f8e183f */
[----:B------:R-:W-:-:S05]  /*2240*/  IMAD.U32 R0, RZ, RZ, UR4 ;  /* 0x00000004ff007e24 */ /* 0x000fca000f8e00ff */
[----:B------:R-:W-:-:S04]  /*2250*/  SHF.L.U32 R0, R0, 0x1f, RZ ;  /* 0x0000001f00007819 */ /* 0x000fc800000006ff */
[----:B------:R0:W1:Y:S01]  /*2260*/  SYNCS.PHASECHK.TRANS64.TRYWAIT P1, [UR6], R0 ;  /* 0x00000000ff0075a7 */ /* 0x0000620008020146 */
[----:B------:R-:W-:Y:S05]  /*2270*/  @!P2 BRA `(.L_x_23) ;  /* 0x000000000004a947 */ /* 0x000fea0003800000 */
[----:B------:R-:W-:Y:S01]  /*2280*/  BPT.TRAP 0x1 ;  /* 0x000000040000795c */ /* 0x000fe20000300000 */
.L_x_23:
[----:B-1----:R-:W-:Y:S05]  /*2290*/  @P1 BRA `(.L_x_24) ;  /* 0x0000000000081947 */ /* 0x002fea0003800000 */
[----:B------:R-:W1:Y:S02]  /*22a0*/  SYNCS.PHASECHK.TRANS64.TRYWAIT P1, [UR6], R0 ;  /* 0x00000000ff0075a7 */ /* 0x000e640008020146 */
[----:B-1----:R-:W-:Y:S05]  /*22b0*/  @!P1 BRA `(.L_x_25) ;  /* 0x000000e000ec9947 */ /* 0x002fea0003800000 */
.L_x_24:
[----:B------:R-:W-:Y:S01]  /*22c0*/  UIADD3 UR6, UR12, 0x180, URZ ;  /* 0x000001800c067890 */ /* 0x000fe2000fffe03f */
[----:B------:R-:W-:Y:S01]  /*22d0*/  WARPGROUP.ARRIVE ;  /* 0x00000000000079c5 */ /* 0x000fe20000000000 */
[----:B------:R-:W-:Y:S01]  /*22e0*/  UIADD3 UR7, UR12, 0xb180, URZ ;  /* 0x0000b1800c077890 */ /* 0x000fe2000fffe03f */
[----:B------:R2:W-:Y:S01]  /*22f0*/  STL [R1+0x74], RZ ;  /* 0x000074ff01007387 */ /* 0x0005e20000100800 */
[----:B------:R-:W-:Y:S01]  /*2300*/  USHF.R.U32.HI UR6, URZ, 0x4, UR6 ;  /* 0x000000043f067899 */ /* 0x000fe20008011606 */
[----:B01----:R-:W-:Y:S01]  /*2310*/  IMAD.MOV.U32 R0, RZ, RZ, RZ ;  /* 0x000000ffff007224 */ /* 0x003fe200078e00ff */
[----:B------:R-:W-:Y:S01]  /*2320*/  USHF.R.U32.HI UR7, URZ, 0x4, UR7 ;  /* 0x000000043f077899 */ /* 0x000fe20008011607 */
[----:B------:R2:W-:Y:S01]  /*2330*/  STL [R1+0x70], RZ ;  /* 0x000070ff01007387 */ /* 0x0005e20000100800 */
[----:B------:R-:W-:Y:S01]  /*2340*/  ULOP3.LUT UR6, UR6, 0x3fff, URZ, 0xc0, !UPT ;  /* 0x00003fff06067892 */ /* 0x000fe2000f8ec03f */
[----:B------:R-:W-:Y:S01]  /*2350*/  CS2R R2, SRZ ;  /* 0x0000000000027805 */ /* 0x000fe2000001ff00 */
[----:B------:R-:W-:Y:S01]  /*2360*/  ULOP3.LUT UR7, UR7, 0x3fff, URZ, 0xc0, !UPT ;  /* 0x00003fff07077892 */ /* 0x000fe2000f8ec03f */
[----:B------:R2:W-:Y:S01]  /*2370*/  STL [R1+0x6c], RZ ;  /* 0x00006cff01007387 */ /* 0x0005e20000100800 */
[----:B------:R-:W-:Y:S01]  /*2380*/  ULOP3.LUT UR6, UR6, 0x10000, URZ, 0xfc, !UPT ;  /* 0x0001000006067892 */ /* 0x000fe2000f8efc3f */
[----:B------:R-:W-:Y:S01]  /*2390*/  CS2R R4, SRZ ;  /* 0x0000000000047805 */ /* 0x000fe2000001ff00 */
[----:B------:R-:W-:Y:S01]  /*23a0*/  ULOP3.LUT UR7, UR7, 0x10000, URZ, 0xfc, !UPT ;  /* 0x0001000007077892 */ /* 0x000fe2000f8efc3f */
[----:B------:R2:W-:Y:S01]  /*23b0*/  STL [R1+0x68], RZ ;  /* 0x000068ff01007387 */ /* 0x0005e20000100800 */
[----:B------:R-:W-:Y:S01]  /*23c0*/  ULEA UR8, UR5, UR6, 0x8 ;  /* 0x0000000605087291 */ /* 0x000fe2000f8e403f */
[----:B------:R-:W-:Y:S01]  /*23d0*/  CS2R R6, SRZ ;  /* 0x0000000000067805 */ /* 0x000fe2000001ff00 */
[----:B------:R-:W-:Y:S01]  /*23e0*/  ULEA UR10, UR5, UR7, 0xa ;  /* 0x00000007050a7291 */ /* 0x000fe2000f8e503f */
[----:B------:R2:W-:Y:S01]  /*23f0*/  STL [R1+0x64], RZ ;  /* 0x000064ff01007387 */ /* 0x0005e20000100800 */
[----:B------:R-:W-:Y:S01]  /*2400*/  UMOV UR9, 0x80000020 ;  /* 0x8000002000097882 */ /* 0x000fe20000000000 */
[----:B------:R-:W-:Y:S01]  /*2410*/  UMOV UR11, 0x80000020 ;  /* 0x80000020000b7882 */ /* 0x000fe20000000000 */
[----:B------:R-:W-:Y:S01]  /*2420*/  ULDC UR7, c[0x0][0x50c] ;  /* 0x0001430000077ab9 */ /* 0x000fe20000000800 */
[----:B------:R2:W-:Y:S01]  /*2430*/  STL [R1+0x60], RZ ;  /* 0x000060ff01007387 */ /* 0x0005e20000100800 */
[----:B------:R-:W-:Y:S01]  /*2440*/  UISETP.NE.AND UP0, UPT, UR7, 0x2, UPT ;  /* 0x000000020700788c */ /* 0x000fe2000bf05270 */
[----:B------:R-:W-:Y:S01]  /*2450*/  CS2R R8, SRZ ;  /* 0x0000000000087805 */ /* 0x000fe2000001ff00 */
[----:B------:R-:W-:Y:S01]  /*2460*/  UMOV UR6, 0x2 ;  /* 0x0000000200067882 */ /* 0x000fe20000000000 */
[----:B------:R-:W-:Y:S01]  /*2470*/  QGMMA.64x256x32.F32.E5M2.E5M2 R24, gdesc[UR8], RZ, !UPT ;  /* 0x03e00000081879f3 */ /* 0x000fe2000c7038ff */
[----:B------:R2:W-:Y:S01]  /*2480*/  STL [R1+0x5c], RZ ;  /* 0x00005cff01007387 */ /* 0x0005e20000100800 */
[----:B------:R-:W-:Y:S01]  /*2490*/  USEL UR7, URZ, 0x1, UP0 ;  /* 0x000000013f077887 */ /* 0x000fe20008000000 */
[----:B------:R-:W-:Y:S01]  /*24a0*/  CS2R R10, SRZ ;  /* 0x00000000000a7805 */ /* 0x000fe2000001ff00 */
[----:B------:R-:W-:Y:S01]  /*24b0*/  UIADD3 UR8, UR8, 0x2, URZ ;  /* 0x0000000208087890 */ /* 0x000fe2000fffe03f */
[----:B------:R2:W-:Y:S01]  /*24c0*/  STL [R1+0x58], RZ ;  /* 0x000058ff01007387 */ /* 0x0005e20000100800 */
[----:B------:R-:W-:Y:S01]  /*24d0*/  UIADD3 UR10, UR10, 0x2, URZ ;  /* 0x000000020a0a7890 */ /* 0x000fe2000fffe03f */
[----:B------:R-:W-:-:S02]  /*24e0*/  CS2R R12, SRZ ;  /* 0x00000000000c7805 */ /* 0x000fc4000001ff00 */
[----:B------:R-:W-:Y:S01]  /*24f0*/  ISETP.NE.AND P1, PT, RZ, UR7, PT ;  /* 0x00000007ff007c0c */ /* 0x000fe2000bf25270 */
[----:B------:R2:W-:Y:S01]  /*2500*/  STL [R1+0x54], RZ ;  /* 0x000054ff01007387 */ /* 0x0005e20000100800 */
[----:B------:R-:W-:Y:S01]  /*2510*/  UMOV UR9, 0x80000020 ;  /* 0x8000002000097882 */ /* 0x000fe20000000000 */
[----:B------:R-:W-:Y:S01]  /*2520*/  UMOV UR11, 0x80000020 ;  /* 0x80000020000b7882 */ /* 0x000fe20000000000 */
        /* <DEDUP_REMOVED lines=55> */
[----:B------:R-:W-:Y:S01]  /*28a0*/  CS2R R224, SRZ ;  /* 0x0000000000e07805 */ /* 0x000fe2000001ff00 */
[----:B------:R-:W-:Y:S01]  /*28b0*/  IMAD.MOV.U32 R226, RZ, RZ, RZ ;  /* 0x000000ffffe27224 */ /* 0x000fe200078e00ff */
[----:B------:R2:W-:Y:S04]  /*28c0*/  STL [R1+0x18], RZ ;  /* 0x000018ff01007387 */ /* 0x0005e80000100800 */
[----:B------:R2:W-:Y:S04]  /*28d0*/  STL [R1+0x14], RZ ;  /* 0x000014ff01007387 */ /* 0x0005e80000100800 */
[----:B------:R2:W-:Y:S04]  /*28e0*/  STL [R1+0x10], RZ ;  /* 0x000010ff01007387 */ /* 0x0005e80000100800 */
[----:B------:R2:W-:Y:S04]  /*28f0*/  STL [R1+0xc], RZ ;  /* 0x00000cff01007387 */ /* 0x0005e80000100800 */
[----:B------:R2:W-:Y:S04]  /*2900*/  STL [R1+0x8], RZ ;  /* 0x000008ff01007387 */ /* 0x0005e80000100800 */
[----:B------:R2:W-:Y:S04]  /*2910*/  STL [R1+0x4], RZ ;  /* 0x000004ff01007387 */ /* 0x0005e80000100800 */
[----:B------:R2:W-:Y:S01]  /*2920*/  STL [R1], RZ ;  /* 0x000000ff01007387 */ /* 0x0005e20000100800 */
[----:B------:R-:W-:Y:S01]  /*2930*/  QGMMA.64x256x32.F32.E5M2.E5M2 R24, gdesc[UR8], R24, gsb0 ;  /* 0x03e00000081879f3 */ /* 0x000fe20008003818 */
[----:B------:R-:W-:Y:S05]  /*2940*/  @!P1 BRA `(.L_x_26) ;  /* 0x0000000800809947 */ /* 0x000fea0003800000 */
[----:B------:R-:W-:Y:S02]  /*2950*/  WARPGROUP.DEPBAR.LE gsb0, 0x0 ;  /* 0x00008000000079c5 */ /* 0x000fe40000010000 */
[----:B------:R-:W-:-:S01]  /*2960*/  FADD R227, RZ, R122 ;  /* 0x0000007affe37221 */ /* 0x000fc20000000000 */
[----:B------:R-:W-:Y:S01]  /*2970*/  FADD R226, RZ, R24 ;  /* 0x00000018ffe27221 */ /* 0x000fe20000000000 */
[----:B------:R-:W-:-:S01]  /*2980*/  FADD R225, RZ, R25 ;  /* 0x00000019ffe17221 */ /* 0x000fc20000000000 */
[----:B------:R-:W-:Y:S01]  /*2990*/  FADD R224, RZ, R26 ;  /* 0x0000001affe07221 */ /* 0x000fe20000000000 */
[----:B------:R-:W-:-:S01]  /*29a0*/  FADD R223, RZ, R27 ;  /* 0x0000001bffdf7221 */ /* 0x000fc20000000000 */
[----:B------:R0:W-:Y:S01]  /*29b0*/  STL [R1], R227 ;  /* 0x000000e301007387 */ /* 0x0001e20000100800 */
[----:B------:R-:W-:-:S01]  /*29c0*/  FADD R222, RZ, R28 ;  /* 0x0000001cffde7221 */ /* 0x000fc20000000000 */
[----:B------:R-:W-:Y:S01]  /*29d0*/  FADD R221, RZ, R29 ;  /* 0x0000001dffdd7221 */ /* 0x000fe20000000000 */
[----:B------:R-:W-:-:S01]  /*29e0*/  FADD R220, RZ, R30 ;  /* 0x0000001effdc7221 */ /* 0x000fc20000000000 */
[----:B------:R-:W-:Y:S01]  /*29f0*/  FADD R219, RZ, R31 ;  /* 0x0000001fffdb7221 */ /* 0x000fe20000000000 */
[----:B------:R-:W-:-:S01]  /*2a00*/  FADD R218, RZ, R32 ;  /* 0x00000020ffda7221 */ /* 0x000fc20000000000 */
[----:B------:R-:W-:Y:S01]  /*2a10*/  FADD R217, RZ, R33 ;  /* 0x00000021ffd97221 */ /* 0x000fe20000000000 */
[----:B------:R-:W-:-:S01]  /*2a20*/  FADD R216, RZ, R34 ;  /* 0x00000022ffd87221 */ /* 0x000fc20000000000 */
[----:B------:R-:W-:Y:S01]  /*2a30*/  FADD R215, RZ, R35 ;  /* 0x00000023ffd77221 */ /* 0x000fe20000000000 */
[----:B------:R-:W-:-:S01]  /*2a40*/  FADD R214, RZ, R36 ;  /* 0x00000024ffd67221 */ /* 0x000fc20000000000 */
[----:B0-----:R-:W-:Y:S01]  /*2a50*/  FADD R227, RZ, R123 ;  /* 0x0000007bffe37221 */ /* 0x001fe20000000000 */
[----:B------:R-:W-:-:S01]  /*2a60*/  FADD R213, RZ, R37 ;  /* 0x00000025ffd57221 */ /* 0x000fc20000000000 */
[----:B------:R-:W-:Y:S01]  /*2a70*/  FADD R212, RZ, R38 ;  /* 0x00000026ffd47221 */ /* 0x000fe20000000000 */
[----:B------:R-:W-:-:S01]  /*2a80*/  FADD R211, RZ, R39 ;  /* 0x00000027ffd37221 */ /* 0x000fc20000000000 */
[----:B------:R-:W-:Y:S01]  /*2a90*/  FADD R210, RZ, R40 ;  /* 0x00000028ffd27221 */ /* 0x000fe20000000000 */
[----:B------:R0:W-:Y:S01]  /*2aa0*/  STL [R1+0x4], R227 ;  /* 0x000004e301007387 */ /* 0x0001e20000100800 */
        /* <DEDUP_REMOVED lines=93> */
[----:B------:R-:W-:Y:S01]  /*3080*/  UMOV UR6, URZ ;  /* 0x0000003f00067c82 */ /* 0x000fe20008000000 */
[----:B0-----:R-:W-:-:S05]  /*3090*/  FADD R227, RZ, R130 ;  /* 0x00000082ffe37221 */ /* 0x001fca0000000000 */
[----:B------:R0:W-:Y:S02]  /*30a0*/  STL [R1+0x20], R227 ;  /* 0x000020e301007387 */ /* 0x0001e40000100800 */
        /* <DEDUP_REMOVED lines=42> */
.L_x_26:
[----:B------:R-:W-:-:S04]  /*3350*/  UIADD3 UR19, UR5, 0x1, URZ ;  /* 0x0000000105137890 */ /* 0x000fc8000fffe03f */
[----:B------:R-:W-:-:S04]  /*3360*/  UISETP.NE.AND UP0, UPT, UR19, 0xb, UPT ;  /* 0x0000000b1300788c */ /* 0x000fc8000bf05270 */
[----:B------:R-:W-:Y:S02]  /*3370*/  USEL UR8, URZ, 0x1, UP0 ;  /* 0x000000013f087887 */ /* 0x000fe40008000000 */
[----:B------:R-:W-:Y:S02]  /*3380*/  USEL UR19, UR19, URZ, UP0 ;  /* 0x0000003f13137287 */ /* 0x000fe40008000000 */
[----:B------:R-:W-:-:S06]  /*3390*/  ULOP3.LUT UR8, UR4, UR8, URZ, 0x3c, !UPT ;  /* 0x0000000804087292 */ /* 0x000fcc000f8e3c3f */
[----:B0-----:R-:W-:Y:S01]  /*33a0*/  IMAD.U32 R227, RZ, RZ, UR8 ;  /* 0x00000008ffe37e24 */ /* 0x001fe2000f8e00ff */
[----:B------:R-:W-:-:S06]  /*33b0*/  UMOV UR8, 0x1 ;  /* 0x0000000100087882 */ /* 0x000fcc0000000000 */
.L_x_21:
[----:B------:R-:W-:-:S06]  /*33c0*/  UISETP.GE.AND UP0, UPT, UR16, 0x1, UPT ;  /* 0x000000011000788c */ /* 0x000fcc000bf06270 */
[----:B------:R-:W-:-:S13]  /*33d0*/  PLOP3.LUT P1, PT, PT, PT, UP0, 0x80, 0x0 ;  /* 0x000000000000781c */ /* 0x000fda0003f2f008 */
[----:B------:R-:W-:Y:S05]  /*33e0*/  @!P1 BRA `(.L_x_27) ;  /* 0x0000001000949947 */ /* 0x000fea0003800000 */
[----:B------:R-:W-:Y:S01]  /*33f0*/  IMAD.U32 R228, RZ, RZ, UR16 ;  /* 0x00000010ffe47e24 */ /* 0x000fe2000f8e00ff */
[----:B------:R-:W-:Y:S01]  /*3400*/  UMOV UR26, UR5 ;  /* 0x00000005001a7c82 */ /* 0x000fe20008000000 */
[----:B------:R-:W-:-:S05]  /*3410*/  ULDC UR32, c[0x0][0x50c] ;  /* 0x0001430000207ab9 */ /* 0x000fca0000000800 */
.L_x_35:
[----:B------:R-:W-:-:S06]  /*3420*/  UISETP.NE.AND UP0, UPT, UR27, 0x3, UPT ;  /* 0x000000031b00788c */ /* 0x000fcc000bf05270 */
[----:B------:R-:W-:-:S13]  /*3430*/  PLOP3.LUT P2, PT, PT, PT, UP0, 0x80, 0x0 ;  /* 0x000000000000781c */ /* 0x000fda0003f4f008 */
[----:B01---5:R-:W-:Y:S05]  /*3440*/  @!P2 BRA `(.L_x_28) ;  /* 0x000000000004a947 */ /* 0x023fea0003800000 */
[----:B------:R-:W-:Y:S01]  /*3450*/  BPT.TRAP 0x1 ;  /* 0x000000040000795c */ /* 0x000fe20000300000 */
.L_x_28:
[----:B------:R-:W-:Y:S01]  /*3460*/  ULEA UR9, UR19, UR12, 0x3 ;  /* 0x0000000c13097291 */ /* 0x000fe2000f8e183f */
[----:B------:R-:W-:-:S08]  /*3470*/  SHF.L.U32 R229, R227, 0x1f, RZ ;  /* 0x0000001fe3e57819 */ /* 0x000fd000000006ff */
[----:B------:R0:W1:Y:S01]  /*3480*/  SYNCS.PHASECHK.TRANS64.TRYWAIT P1, [UR9], R229 ;  /* 0x000000e5ff0075a7 */ /* 0x0000620008020149 */
[----:B------:R-:W-:Y:S05]  /*3490*/  @!P2 BRA `(.L_x_29) ;  /* 0x000000000004a947 */ /* 0x000fea0003800000 */
[----:B------:R-:W-:Y:S01]  /*34a0*/  BPT.TRAP 0x1 ;  /* 0x000000040000795c */ /* 0x000fe20000300000 */
.L_x_29:
[----:B-1----:R-:W-:Y:S05]  /*34b0*/  @P1 BRA `(.L_x_30) ;  /* 0x0000000000081947 */ /* 0x002fea0003800000 */
[----:B------:R-:W1:Y:S02]  /*34c0*/  SYNCS.PHASECHK.TRANS64.TRYWAIT P1, [UR9], R229 ;  /* 0x000000e5ff0075a7 */ /* 0x000e640008020149 */
[----:B-1----:R-:W-:Y:S05]  /*34d0*/  @!P1 BRA `(.L_x_31) ;  /* 0x000000d0007c9947 */ /* 0x002fea0003800000 */
.L_x_30:
[----:B------:R-:W-:Y:S01]  /*34e0*/  UIADD3 UR9, UR12, 0x180, URZ ;  /* 0x000001800c097890 */ /* 0x000fe2000fffe03f */
[----:B------:R-:W-:Y:S01]  /*34f0*/  WARPGROUP.ARRIVE ;  /* 0x00000000000079c5 */ /* 0x000fe20000000000 */
[----:B------:R-:W-:Y:S02]  /*3500*/  UIADD3 UR10, UR12, 0xb180, URZ ;  /* 0x0000b1800c0a7890 */ /* 0x000fe4000fffe03f */
[----:B------:R-:W-:Y:S02]  /*3510*/  UISETP.NE.AND UP0, UPT, UR7, URZ, UPT ;  /* 0x0000003f0700728c */ /* 0x000fe4000bf05270 */
[----:B------:R-:W-:Y:S02]  /*3520*/  USHF.R.U32.HI UR9, URZ, 0x4, UR9 ;  /* 0x000000043f097899 */ /* 0x000fe40008011609 */
[----:B------:R-:W-:Y:S02]  /*3530*/  USHF.R.U32.HI UR10, URZ, 0x4, UR10 ;  /* 0x000000043f0a7899 */ /* 0x000fe4000801160a */
[----:B------:R-:W-:-:S02]  /*3540*/  USEL UR8, UR8, URZ, !UP0 ;  /* 0x0000003f08087287 */ /* 0x000fc4000c000000 */
[----:B------:R-:W-:Y:S02]  /*3550*/  ULOP3.LUT UR9, UR9, 0x3fff, URZ, 0xc0, !UPT ;  /* 0x00003fff09097892 */ /* 0x000fe4000f8ec03f */
[----:B------:R-:W-:Y:S02]  /*3560*/  ULOP3.LUT UR10, UR10, 0x3fff, URZ, 0xc0, !UPT ;  /* 0x00003fff0a0a7892 */ /* 0x000fe4000f8ec03f */
[----:B------:R-:W-:Y:S02]  /*3570*/  UISETP.NE.U32.AND UP0, UPT, UR8, URZ, UPT ;  /* 0x0000003f0800728c */ /* 0x000fe4000bf05070 */
[----:B------:R-:W-:Y:S02]  /*3580*/  ULOP3.LUT UR8, UR9, 0x10000, URZ, 0xfc, !UPT ;  /* 0x0001000009087892 */ /* 0x000fe4000f8efc3f */
[----:B------:R-:W-:Y:S02]  /*3590*/  ULOP3.LUT UR10, UR10, 0x10000, URZ, 0xfc, !UPT ;  /* 0x000100000a0a7892 */ /* 0x000fe4000f8efc3f */
[----:B------:R-:W-:-:S02]  /*35a0*/  ULEA UR8, UR19, UR8, 0x8 ;  /* 0x0000000813087291 */ /* 0x000fc4000f8e403f */
[----:B------:R-:W-:Y:S01]  /*35b0*/  ULEA UR10, UR19, UR10, 0xa ;  /* 0x0000000a130a7291 */ /* 0x000fe2000f8e503f */
[----:B------:R-:W-:Y:S01]  /*35c0*/  UMOV UR9, 0x80000020 ;  /* 0x8000002000097882 */ /* 0x000fe20000000000 */
[----:B------:R-:W-:Y:S01]  /*35d0*/  UMOV UR11, 0x80000020 ;  /* 0x80000020000b7882 */ /* 0x000fe20000000000 */
[----:B------:R-:W-:-:S06]  /*35e0*/  UIADD3 UR6, UR6, 0x2, URZ ;  /* 0x0000000206067890 */ /* 0x000fcc000fffe03f */
[----:B------:R-:W-:Y:S01]  /*35f0*/  QGMMA.64x256x32.F32.E5M2.E5M2 R24, gdesc[UR8], R24, UP0 ;  /* 0x03e00000081879f3 */ /* 0x000fe2000bf03818 */
[----:B------:R-:W-:Y:S02]  /*3600*/  UIADD3 UR8, UR8, 0x2, URZ ;  /* 0x0000000208087890 */ /* 0x000fe4000fffe03f */
[----:B------:R-:W-:Y:S01]  /*3610*/  UIADD3 UR10, UR10, 0x2, URZ ;  /* 0x000000020a0a7890 */ /* 0x000fe2000fffe03f */
[----:B------:R-:W-:Y:S01]  /*3620*/  UMOV UR9, 0x80000020 ;  /* 0x8000002000097882 */ /* 0x000fe20000000000 */
[----:B------:R-:W-:Y:S01]  /*3630*/  UMOV UR11, 0x80000020 ;  /* 0x80000020000b7882 */ /* 0x000fe20000000000 */
[----:B------:R-:W-:-:S04]  /*3640*/  UISETP.NE.AND UP0, UPT, UR6, UR32, UPT ;  /* 0x000000200600728c */ /* 0x000fc8000bf05270 */
[----:B------:R-:W-:-:S06]  /*3650*/  USEL UR7, URZ, 0x1, UP0 ;  /* 0x000000013f077887 */ /* 0x000fcc0008000000 */
[----:B------:R-:W-:-:S12]  /*3660*/  ISETP.NE.AND P1, PT, RZ, UR7, PT ;  /* 0x00000007ff007c0c */ /* 0x000fd8000bf25270 */
[----:B------:R-:W-:Y:S03]  /*3670*/  QGMMA.64x256x32.F32.E5M2.E5M2 R24, gdesc[UR8], R24, gsb0 ;  /* 0x03e00000081879f3 */ /* 0x000fe60008003818 */
[----:B------:R-:W-:Y:S02]  /*3680*/  WARPGROUP.DEPBAR.LE gsb0, 0x1 ;  /* 0x00008000000079c5 */ /* 0x000fe40000010100 */
[----:B------:R-:W-:Y:S05]  /*3690*/  @!P1 BRA `(.L_x_32) ;  /* 0x0000000c00809947 */ /* 0x000fea0003800000 */
[----:B------:R-:W-:Y:S02]  /*36a0*/  WARPGROUP.DEPBAR.LE gsb0, 0x0 ;  /* 0x00008000000079c5 */ /* 0x000fe40000010000 */
[----:B------:R-:W-:-:S01]  /*36b0*/  FADD R226, R24, R226 ;  /* 0x000000e218e27221 */ /* 0x000fc20000000000 */
[----:B------:R-:W-:Y:S01]  /*36c0*/  FADD R225, R25, R225 ;  /* 0x000000e119e17221 */ /* 0x000fe20000000000 */
[----:B------:R1:W-:Y:S01]  /*36d0*/  STL [R1+0xa0], R227 ;  /* 0x0000a0e301007387 */ /* 0x0003e20000100800 */
[----:B------:R-:W-:-:S01]  /*36e0*/  FADD R224, R26, R224 ;  /* 0x000000e01ae07221 */ /* 0x000fc20000000000 */
[----:B------:R-:W-:Y:S01]  /*36f0*/  FADD R223, R27, R223 ;  /* 0x000000df1bdf7221 */ /* 0x000fe20000000000 */
[----:B------:R-:W-:-:S01]  /*3700*/  FADD R222, R28, R222 ;  /* 0x000000de1cde7221 */ /* 0x000fc20000000000 */
[----:B------:R-:W-:Y:S01]  /*3710*/  FADD R221, R29, R221 ;  /* 0x000000dd1ddd7221 */ /* 0x000fe20000000000 */
[----:B-1----:R-:W3:Y:S04]  /*3720*/  LDL.LU R227, [R1+0x30] ;  /* 0x0000300001e37983 */ /* 0x002ee80000300800 */
[----:B------:R1:W-:Y:S01]  /*3730*/  STL [R1+0xa4], R226 ;  /* 0x0000a4e201007387 */ /* 0x0003e20000100800 */
[----:B------:R-:W-:-:S01]  /*3740*/  FADD R220, R30, R220 ;  /* 0x000000dc1edc7221 */ /* 0x000fc20000000000 */
[----:B------:R-:W-:-:S02]  /*3750*/  FADD R219, R31, R219 ;  /* 0x000000db1fdb7221 */ /* 0x000fc40000000000 */
[----:B-1----:R-:W4:Y:S04]  /*3760*/  LDL.LU R226, [R1+0x2c] ;  /* 0x00002c0001e27983 */ /* 0x002f280000300800 */
[----:B------:R1:W-:Y:S01]  /*3770*/  STL [R1+0xa8], R225 ;  /* 0x0000a8e101007387 */ /* 0x0003e20000100800 */
[----:B------:R-:W-:-:S03]  /*3780*/  FADD R218, R32, R218 ;  /* 0x000000da20da7221 */ /* 0x000fc60000000000 */
[----:B-1----:R-:W2:Y:S04]  /*3790*/  LDL.LU R225, [R1+0x28] ;  /* 0x0000280001e17983 */ /* 0x002ea80000300800 */
        /* <DEDUP_REMOVED lines=9> */
[----:B------:R1:W-:Y:S04]  /*3830*/  STL [R1+0xb8], R221 ;  /* 0x0000b8dd01007387 */ /* 0x0003e80000100800 */
        /* <DEDUP_REMOVED lines=12> */
[----:B-1----:R-:W2:Y:S01]  /*3900*/  LDL.LU R215, [R1] ;  /* 0x0000000001d77983 */ /* 0x002ea20000300800 */
[----:B------:R-:W-:-:S01]  /*3910*/  FADD R214, R36, R214 ;  /* 0x000000d624d67221 */ /* 0x000fc20000000000 */
[----:B------:R-:W-:Y:S01]  /*3920*/  FADD R213, R37, R213 ;  /* 0x000000d525d57221 */ /* 0x000fe20000000000 */
[----:B------:R-:W-:-:S01]  /*3930*/  FADD R212, R38, R212 ;  /* 0x000000d426d47221 */ /* 0x000fc20000000000 */
[----:B------:R-:W-:Y:S01]  /*3940*/  FADD R211, R39, R211 ;  /* 0x000000d327d37221 */ /* 0x000fe20000000000 */
[----:B------:R-:W-:-:S01]  /*3950*/  FADD R210, R40, R210 ;  /* 0x000000d228d27221 */ /* 0x000fc20000000000 */
[----:B------:R-:W-:Y:S01]  /*3960*/  STL [R1+0xd4], R214 ;  /* 0x0000d4d601007387 */ /* 0x000fe20000100800 */
        /* <DEDUP_REMOVED lines=11> */
[----:B------:R1:W-:Y:S01]  /*3a20*/  STL [R1+0xe0], R211 ;  /* 0x0000e0d301007387 */ /* 0x0003e20000100800 */
[----:B------:R-:W-:-:S01]  /*3a30*/  FADD R200, R50, R200 ;  /* 0x000000c832c87221 */ /* 0x000fc20000000000 */
[----:B------:R-:W-:Y:S01]  /*3a40*/  FADD R199, R51, R199 ;  /* 0x000000c733c77221 */ /* 0x000fe20000000000 */
        /* <DEDUP_REMOVED lines=69> */
[----:B-----5:R-:W-:Y:S01]  /*3ea0*/  FADD R0, R121, R0 ;  /* 0x0000000079007221 */ /* 0x020fe20000000000 */
[----:B---3--:R-:W-:-:S01]  /*3eb0*/  FADD R227, R134, R227 ;  /* 0x000000e386e37221 */ /* 0x008fc20000000000 */
[----:B----4-:R-:W-:Y:S01]  /*3ec0*/  FADD R226, R133, R226 ;  /* 0x000000e285e27221 */ /* 0x010fe20000000000 */
[----:B--2---:R-:W-:-:S01]  /*3ed0*/  FADD R225, R132, R225 ;  /* 0x000000e184e17221 */ /* 0x004fc20000000000 */
        /* <DEDUP_REMOVED lines=9> */
[----:B------:R-:W-:-:S05]  /*3f70*/  FADD R215, R122, R215 ;  /* 0x000000d77ad77221 */ /* 0x000fca0000000000 */
[----:B------:R2:W-:Y:S04]  /*3f80*/  STL [R1], R215 ;  /* 0x000000d701007387 */ /* 0x0005e80000100800 */
[----:B------:R3:W-:Y:S04]  /*3f90*/  STL [R1+0x4], R216 ;  /* 0x000004d801007387 */ /* 0x0007e80000100800 */
        /* <DEDUP_REMOVED lines=8> */
[----:B-1----:R-:W4:Y:S04]  /*4020*/  LDL.LU R211, [R1+0x34] ;  /* 0x0000340001d37983 */ /* 0x002f280000300800 */
[----:B------:R1:W-:Y:S04]  /*4030*/  STL [R1+0x28], R225 ;  /* 0x000028e101007387 */ /* 0x0003e80000100800 */
[----:B------:R-:W4:Y:S04]  /*4040*/  LDL.LU R212, [R1+0x38] ;  /* 0x0000380001d47983 */ /* 0x000f280000300800 */
[----:B------:R1:W-:Y:S04]  /*4050*/  STL [R1+0x2c], R226 ;  /* 0x00002ce201007387 */ /* 0x0003e80000100800 */
[----:B------:R-:W4:Y:S04]  /*4060*/  LDL.LU R213, [R1+0x3c] ;  /* 0x00003c0001d57983 */ /* 0x000f280000300800 */
[----:B------:R1:W-:Y:S04]  /*4070*/  STL [R1+0x30], R227 ;  /* 0x000030e301007387 */ /* 0x0003e80000100800 */
[----:B------:R-:W4:Y:S04]  /*4080*/  LDL.LU R214, [R1+0x40] ;  /* 0x0000400001d67983 */ /* 0x000f280000300800 */
[----:B--2---:R-:W2:Y:S04]  /*4090*/  LDL.LU R215, [R1+0x44] ;  /* 0x0000440001d77983 */ /* 0x004ea80000300800 */
[----:B---3--:R-:W3:Y:S04]  /*40a0*/  LDL.LU R216, [R1+0x48] ;  /* 0x0000480001d87983 */ /* 0x008ee80000300800 */
[----:B----4-:R-:W4:Y:S04]  /*40b0*/  LDL.LU R217, [R1+0x4c] ;  /* 0x00004c0001d97983 */ /* 0x010f280000300800 */
[----:B0-----:R-:W4:Y:S04]  /*40c0*/  LDL.LU R218, [R1+0x50] ;  /* 0x0000500001da7983 */ /* 0x001f280000300800 */
[----:B------:R-:W4:Y:S04]  /*40d0*/  LDL.LU R219, [R1+0x54] ;  /* 0x0000540001db7983 */ /* 0x000f280000300800 */
[----:B------:R-:W4:Y:S04]  /*40e0*/  LDL.LU R220, [R1+0x58] ;  /* 0x0000580001dc7983 */ /* 0x000f280000300800 */
[----:B------:R-:W4:Y:S04]  /*40f0*/  LDL.LU R221, [R1+0x5c] ;  /* 0x00005c0001dd7983 */ /* 0x000f280000300800 */
[----:B------:R-:W4:Y:S04]  /*4100*/  LDL.LU R222, [R1+0x60] ;  /* 0x0000600001de7983 */ /* 0x000f280000300800 */
[----:B------:R-:W4:Y:S04]  /*4110*/  LDL.LU R223, [R1+0x64] ;  /* 0x0000640001df7983 */ /* 0x000f280000300800 */
[----:B------:R-:W4:Y:S04]  /*4120*/  LDL.LU R224, [R1+0x68] ;  /* 0x0000680001e07983 */ /* 0x000f280000300800 */
[----:B-1----:R-:W4:Y:S04]  /*4130*/  LDL.LU R225, [R1+0x6c] ;  /* 0x00006c0001e17983 */ /* 0x002f280000300800 */
[----:B------:R-:W4:Y:S04]  /*4140*/  LDL.LU R226, [R1+0x70] ;  /* 0x0000700001e27983 */ /* 0x000f280000300800 */
[----:B------:R-:W4:Y:S01]  /*4150*/  LDL.LU R227, [R1+0x74] ;  /* 0x0000740001e37983 */ /* 0x000f220000300800 */
[----:B------:R-:W-:-:S05]  /*4160*/  FADD R211, R135, R211 ;  /* 0x000000d387d37221 */ /* 0x000fca0000000000 */
[----:B------:R0:W-:Y:S01]  /*4170*/  STL [R1+0x34], R211 ;  /* 0x000034d301007387 */ /* 0x0001e20000100800 */
[----:B------:R-:W-:-:S03]  /*4180*/  FADD R212, R136, R212 ;  /* 0x000000d488d47221 */ /* 0x000fc60000000000 */
[----:B0-----:R1:W5:Y:S01]  /*4190*/  LDL.LU R211, [R1+0xe0] ;  /* 0x0000e00001d37983 */ /* 0x0013620000300800 */
[----:B------:R-:W-:-:S03]  /*41a0*/  FADD R213, R137, R213 ;  /* 0x000000d589d57221 */ /* 0x000fc60000000000 */
[----:B------:R0:W-:Y:S01]  /*41b0*/  STL [R1+0x38], R212 ;  /* 0x000038d401007387 */ /* 0x0001e20000100800 */
[----:B------:R-:W-:-:S01]  /*41c0*/  FADD R214, R138, R214 ;  /* 0x000000d68ad67221 */ /* 0x000fc20000000000 */
[----:B--2---:R-:W-:Y:S02]  /*41d0*/  FADD R215, R139, R215 ;  /* 0x000000d78bd77221 */ /* 0x004fe40000000000 */
[----:B0-----:R1:W5:Y:S01]  /*41e0*/  LDL.LU R212, [R1+0xdc] ;  /* 0x0000dc0001d47983 */ /* 0x0013620000300800 */
[----:B---3--:R-:W-:-:S03]  /*41f0*/  FADD R216, R140, R216 ;  /* 0x000000d88cd87221 */ /* 0x008fc60000000000 */
[----:B------:R0:W-:Y:S01]  /*4200*/  STL [R1+0x3c], R213 ;  /* 0x00003cd501007387 */ /* 0x0001e20000100800 */
[----:B----4-:R-:W-:-:S03]  /*4210*/  FADD R217, R141, R217 ;  /* 0x000000d98dd97221 */ /* 0x010fc60000000000 */
[----:B0-----:R1:W5:Y:S01]  /*4220*/  LDL.LU R213, [R1+0xd8] ;  /* 0x0000d80001d57983 */ /* 0x0013620000300800 */
[----:B------:R-:W-:-:S03]  /*4230*/  FADD R218, R142, R218 ;  /* 0x000000da8eda7221 */ /* 0x000fc60000000000 */
[----:B------:R0:W-:Y:S01]  /*4240*/  STL [R1+0x40], R214 ;  /* 0x000040d601007387 */ /* 0x0001e20000100800 */
[----:B------:R-:W-:-:S01]  /*4250*/  FADD R219, R143, R219 ;  /* 0x000000db8fdb7221 */ /* 0x000fc20000000000 */
[----:B------:R-:W-:Y:S02]  /*4260*/  FADD R220, R144, R220 ;  /* 0x000000dc90dc7221 */ /* 0x000fe40000000000 */
[----:B0-----:R1:W5:Y:S04]  /*4270*/  LDL.LU R214, [R1+0xd4] ;  /* 0x0000d40001d67983 */ /* 0x0013680000300800 */
[----:B------:R0:W-:Y:S01]  /*4280*/  STL [R1+0x44], R215 ;  /* 0x000044d701007387 */ /* 0x0001e20000100800 */
[----:B------:R-:W-:-:S01]  /*4290*/  FADD R221, R145, R221 ;  /* 0x000000dd91dd7221 */ /* 0x000fc20000000000 */
[----:B------:R-:W-:-:S02]  /*42a0*/  FADD R222, R146, R222 ;  /* 0x000000de92de7221 */ /* 0x000fc40000000000 */
[----:B0-----:R1:W5:Y:S04]  /*42b0*/  LDL.LU R215, [R1+0xd0] ;  /* 0x0000d00001d77983 */ /* 0x0013680000300800 */
[----:B------:R0:W-:Y:S01]  /*42c0*/  STL [R1+0x48], R216 ;  /* 0x000048d801007387 */ /* 0x0001e20000100800 */
[----:B------:R-:W-:-:S03]  /*42d0*/  FADD R223, R147, R223 ;  /* 0x000000df93df7221 */ /* 0x000fc60000000000 */
        /* <DEDUP_REMOVED lines=13> */
[----:B------:R0:W-:Y:S04]  /*43b0*/  STL [R1+0x5c], R221 ;  /* 0x00005cdd01007387 */ /* 0x0001e80000100800 */
        /* <DEDUP_REMOVED lines=12> */
[----:B0-----:R1:W5:Y:S01]  /*4480*/  LDL.LU R227, [R1+0xa0] ;  /* 0x0000a00001e37983 */ /* 0x0013620000300800 */
[----:B------:R-:W-:-:S05]  /*4490*/  UMOV UR6, URZ ;  /* 0x0000003f00067c82 */ /* 0x000fca0008000000 */
.L_x_32:
[----:B------:R-:W-:Y:S05]  /*44a0*/  @!P2 BRA `(.L_x_33) ;  /* 0x000000000004a947 */ /* 0x000fea0003800000 */
[----:B------:R-:W-:Y:S01]  /*44b0*/  BPT.TRAP 0x1 ;  /* 0x000000040000795c */ /* 0x000fe20000300000 */
.L_x_33:
[----:B-----5:R3:W-:Y:S04]  /*44c0*/  STL [R1+0xa0], R0 ;  /* 0x0000a00001007387 */ /* 0x0207e80000100800 */
[----:B---3--:R-:W3:Y:S01]  /*44d0*/  LDL R0, [R1+0x7c] ;  /* 0x00007c0001007983 */ /* 0x008ee20000100800 */
[----:B0-----:R-:W-:-:S05]  /*44e0*/  IMAD.U32 R229, RZ, RZ, UR26 ;  /* 0x0000001affe57e24 */ /* 0x001fca000f8e00ff */
[----:B------:R-:W-:-:S05]  /*44f0*/  @P0 LEA R229, R229, UR12, 0x3 ;  /* 0x0000000ce5e50c11 */ /* 0x000fca000f8e18ff */
[----:B------:R-:W-:Y:S01]  /*4500*/  @P0 VIADD R229, R229, 0x58 ;  /* 0x00000058e5e50836 */ /* 0x000fe20000000000 */
[----:B------:R-:W-:-:S06]  /*4510*/  UISETP.GT.U32.AND UP0, UPT, UR13, 0x1, UPT ;  /* 0x000000010d00788c */ /* 0x000fcc000bf04070 */
[----:B------:R-:W-:Y:S02]  /*4520*/  PLOP3.LUT P1, PT, PT, PT, UP0, 0x80, 0x0 ;  /* 0x000000000000781c */ /* 0x000fe40003f2f008 */
[----:B---3--:R-:W-:Y:S02]  /*4530*/  @P0 PRMT R229, R0, 0x654, R229 ;  /* 0x0000065400e50816 */ /* 0x008fe400000000e5 */
[----:B------:R0:W5:Y:S02]  /*4540*/  LDL.LU R0, [R1+0xa0] ;  /* 0x0000a00001007983 */ /* 0x0001640000300800 */
[----:B------:R0:W-:Y:S07]  /*4550*/  @P0 SYNCS.ARRIVE.TRANS64.RED.A1T0 RZ, [R229+URZ], RZ ;  /* 0x000000ffe5ff09a7 */ /* 0x0001ee000810043f */
[----:B------:R-:W-:Y:S05]  /*4560*/  @P1 BRA `(.L_x_34) ;  /* 0x0000000000041947 */ /* 0x000fea0003800000 */
[----:B------:R-:W-:Y:S01]  /*4570*/  BPT.TRAP 0x1 ;  /* 0x000000040000795c */ /* 0x000fe20000300000 */
.L_x_34:
[----:B------:R-:W-:Y:S01]  /*4580*/  UIADD3 UR19, UR19, 0x1, URZ ;  /* 0x0000000113137890 */ /* 0x000fe2000fffe03f */
[C---:B------:R-:W-:Y:S01]  /*4590*/  ISETP.GT.AND P1, PT, R228.reuse, 0x1, PT ;  /* 0x00000001e400780c */ /* 0x040fe20003f24270 */
[----:B------:R-:W-:Y:S01]  /*45a0*/  UIADD3 UR26, UR26, 0x1, URZ ;  /* 0x000000011a1a7890 */ /* 0x000fe2000fffe03f */
[----:B------:R-:W-:Y:S01]  /*45b0*/  VIADD R228, R228, 0xffffffff ;  /* 0xffffffffe4e47836 */ /* 0x000fe20000000000 */
[----:B------:R-:W-:Y:S02]  /*45c0*/  UISETP.NE.AND UP0, UPT, UR19, 0xb, UPT ;  /* 0x0000000b1300788c */ /* 0x000fe4000bf05270 */
[----:B------:R-:W-:Y:S02]  /*45d0*/  UISETP.NE.AND UP1, UPT, UR26, 0xb, UPT ;  /* 0x0000000b1a00788c */ /* 0x000fe4000bf25270 */
[----:B------:R-:W-:Y:S02]  /*45e0*/  USEL UR8, URZ, 0x1, UP0 ;  /* 0x000000013f087887 */ /* 0x000fe40008000000 */
[----:B------:R-:W-:-:S02]  /*45f0*/  USEL UR19, UR19, URZ, UP0 ;  /* 0x0000003f13137287 */ /* 0x000fc40008000000 */
[----:B------:R-:W-:Y:S02]  /*4600*/  USEL UR26, UR26, URZ, UP1 ;  /* 0x0000003f1a1a7287 */ /* 0x000fe40008800000 */
[----:B------:R-:W-:Y:S01]  /*4610*/  LOP3.LUT R227, R227, UR8, RZ, 0x3c, !PT ;  /* 0x00000008e3e37c12 */ /* 0x000fe2000f8e3cff */
[----:B------:R-:W-:Y:S01]  /*4620*/  UMOV UR8, 0x1 ;  /* 0x0000000100087882 */ /* 0x000fe20000000000 */
[----:B------:R-:W-:Y:S08]  /*4630*/  @P1 BRA `(.L_x_35) ;  /* 0xffffffec00781947 */ /* 0x000ff0000383ffff */
.L_x_27:
[----:B------:R-:W-:-:S04]  /*4640*/  UISETP.NE.AND UP0, UPT, UR6, URZ, UPT ;  /* 0x0000003f0600728c */ /* 0x000fc8000bf05270 */
[----:B------:R-:W-:-:S06]  /*4650*/  USEL UR6, URZ, 0x1, !UP0 ;  /* 0x000000013f067887 */ /* 0x000fcc000c000000 */
[----:B------:R-:W-:-:S13]  /*4660*/  ISETP.NE.AND P1, PT, RZ, UR6, PT ;  /* 0x00000006ff007c0c */ /* 0x000fda000bf25270 */
[----:B------:R-:W-:Y:S05]  /*4670*/  @!P1 BRA `(.L_x_36) ;  /* 0x0000000c00dc9947 */ /* 0x000fea0003800000 */
[----:B------:R-:W3:Y:S04]  /*4680*/  LDL.LU R227, [R1+0x74] ;  /* 0x0000740001e37983 */ /* 0x000ee80000300800 */
[----:B---3--:R3:W-:Y:S04]  /*4690*/  STL [R1+0xa0], R227 ;  /* 0x0000a0e301007387 */ /* 0x0087e80000100800 */
[----:B---3--:R-:W3:Y:S04]  /*46a0*/  LDL.LU R227, [R1+0x70] ;  /* 0x0000700001e37983 */ /* 0x008ee80000300800 */
        /* <DEDUP_REMOVED lines=55> */
[----:B---3--:R-:W3:Y:S01]  /*4a20*/  LDL.LU R227, [R1] ;  /* 0x0000000001e37983 */ /* 0x008ee20000300800 */
[----:B------:R-:W-:-:S02]  /*4a30*/  WARPGROUP.DEPBAR.LE gsb0, 0x0 ;  /* 0x00008000000079c5 */ /* 0x000fc40000010000 */
[----:B------:R-:W-:Y:S01]  /*4a40*/  FADD R226, R24, R226 ;  /* 0x000000e218e27221 */ /* 0x000fe20000000000 */
        /* <DEDUP_REMOVED lines=96> */
[----:B-----5:R-:W-:Y:S01]  /*5050*/  FADD R0, R121, R0 ;  /* 0x0000000079007221 */ /* 0x020fe20000000000 */
[----:B---3--:R-:W-:-:S05]  /*5060*/  FADD R227, R122, R227 ;  /* 0x000000e37ae37221 */ /* 0x008fca0000000000 */
[----:B------:R3:W-:Y:S04]  /*5070*/  STL [R1], R227 ;  /* 0x000000e301007387 */ /* 0x0007e80000100800 */
[----:B---3--:R-:W3:Y:S02]  /*5080*/  LDL.LU R227, [R1+0x110] ;  /* 0x0001100001e37983 */ /* 0x008ee40000300800 */
[----:B---3--:R-:W-:-:S05]  /*5090*/  FADD R227, R123, R227 ;  /* 0x000000e37be37221 */ /* 0x008fca0000000000 */
[----:B------:R3:W-:Y:S04]  /*50a0*/  STL [R1+0x4], R227 ;  /* 0x000004e301007387 */ /* 0x0007e80000100800 */
        /* <DEDUP_REMOVED lines=83> */
[----:B------:R3:W-:Y:S02]  /*55e0*/  STL [R1+0x74], R227 ;  /* 0x000074e301007387 */ /* 0x0007e40000100800 */
.L_x_36:
[----:B---3--:R-:W-:-:S04]  /*55f0*/  IMAD.U32 R227, RZ, RZ, UR31 ;  /* 0x0000001fffe37e24 */ /* 0x008fc8000f8e00ff */
[----:B------:R3:W-:Y:S01]  /*5600*/  SYNCS.ARRIVE.TRANS64.A1T0 RZ, [R227+UR29], RZ ;  /* 0x000000ffe3ff79a7 */ /* 0x0007e2000810001d */
[----:B------:R-:W-:Y:S02]  /*5610*/  WARPGROUP.DEPBAR.LE gsb0, 0x0 ;  /* 0x00008000000079c5 */ /* 0x000fe40000010000 */
[----:B------:R-:W4:Y:S02]  /*5620*/  LDC R24, c[0x0][0x28c] ;  /* 0x0000a300ff187b82 */ /* 0x000f240000000800 */
[----:B----4-:R-:W-:-:S13]  /*5630*/  ISETP.GE.AND P1, PT, R24, 0x1, PT ;  /* 0x000000011800780c */ /* 0x010fda0003f26270 */
[----:B---3--:R-:W-:Y:S05]  /*5640*/  @!P1 BRA `(.L_x_37) ;  /* 0x0000000000509947 */ /* 0x008fea0003800000 */
[----:B------:R-:W-:-:S06]  /*5650*/  UISETP.NE.AND UP0, UPT, UR27, 0x3, UPT ;  /* 0x000000031b00788c */ /* 0x000fcc000bf05270 */
[----:B------:R-:W-:-:S13]  /*5660*/  PLOP3.LUT P1, PT, PT, PT, UP0, 0x80, 0x0 ;  /* 0x000000000000781c */ /* 0x000fda0003f2f008 */
[----:B------:R-:W-:Y:S05]  /*5670*/  @!P1 BRA `(.L_x_38) ;  /* 0x0000000000049947 */ /* 0x000fea0003800000 */
[----:B------:R-:W-:Y:S01]  /*5680*/  BPT.TRAP 0x1 ;  /* 0x000000040000795c */ /* 0x000fe20000300000 */
.L_x_38:
[----:B------:R-:W3:Y:S01]  /*5690*/  LDL R227, [R1+0x7c] ;  /* 0x00007c0001e37983 */ /* 0x000ee20000100800 */
[----:B------:R-:W-:-:S05]  /*56a0*/  VOTEU.ANY UP0, P0 ;  /* 0x00000000003f7886 */ /* 0x000fca0000000100 */
[----:B------:R-:W-:Y:S02]  /*56b0*/  @UP0 UIADD3 UR6, UR16, UR5, URZ ;  /* 0x0000000510060290 */ /* 0x000fe4000fffe03f */
[----:B------:R-:W-:-:S04]  /*56c0*/  UISETP.GT.U32.AND UP0, UPT, UR13, 0x1, UPT ;  /* 0x000000010d00788c */ /* 0x000fc8000bf04070 */
[----:B------:R-:W-:Y:S02]  /*56d0*/  IMAD.U32 R24, RZ, RZ, UR6 ;  /* 0x00000006ff187e24 */ /* 0x000fe4000f8e00ff */
[----:B------:R-:W-:Y:S01]  /*56e0*/  IMAD.U32 R27, RZ, RZ, UR6 ;  /* 0x00000006ff1b7e24 */ /* 0x000fe2000f8e00ff */
[----:B------:R-:W-:Y:S01]  /*56f0*/  PLOP3.LUT P1, PT, PT, PT, UP0, 0x80, 0x0 ;  /* 0x000000000000781c */ /* 0x000fe20003f2f008 */
[----:B------:R-:W-:-:S05]  /*5700*/  @P0 IMAD.WIDE.U32 R24, R24, -0x45d1745d, RZ ;  /* 0xba2e8ba318180825 */ /* 0x000fca00078e00ff */
[----:B------:R-:W-:-:S05]  /*5710*/  @P0 SHF.R.U32.HI R24, RZ, 0x3, R25 ;  /* 0x00000003ff180819 */ /* 0x000fca0000011619 */
[----:B------:R-:W-:-:S05]  /*5720*/  @P0 IMAD R24, R24, -0xb, R27 ;  /* 0xfffffff518180824 */ /* 0x000fca00078e021b */
[----:B------:R-:W-:-:S05]  /*5730*/  @P0 LEA R24, R24, UR12, 0x3 ;  /* 0x0000000c18180c11 */ /* 0x000fca000f8e18ff */
[----:B------:R-:W-:-:S05]  /*5740*/  @P0 VIADD R24, R24, 0x58 ;  /* 0x0000005818180836 */ /* 0x000fca0000000000 */
[----:B---3--:R-:W-:-:S04]  /*5750*/  @P0 PRMT R24, R227, 0x654, R24 ;  /* 0x00000654e3180816 */ /* 0x008fc80000000018 */
[----:B------:R3:W-:Y:S01]  /*5760*/  @P0 SYNCS.ARRIVE.TRANS64.RED.A1T0 RZ, [R24+URZ], RZ ;  /* 0x000000ff18ff09a7 */ /* 0x0007e2000810043f */
[----:B------:R-:W-:Y:S05]  /*5770*/  @P1 BRA `(.L_x_37) ;  /* 0x0000000000041947 */ /* 0x000fea0003800000 */
[----:B------:R-:W-:Y:S01]  /*5780*/  BPT.TRAP 0x1 ;  /* 0x000000040000795c */ /* 0x000fe20000300000 */
.L_x_37:
[----:B------:R-:W4:Y:S01]  /*5790*/  S2R R25, SR_TID.X ;  /* 0x0000000000197919 */ /* 0x000f220000002100 */
[----:B---3--:R-:W-:Y:S01]  /*57a0*/  IMAD.U32 R24, RZ, RZ, UR30 ;  /* 0x0000001eff187e24 */ /* 0x008fe2000f8e00ff */
[----:B------:R-:W-:Y:S01]  /*57b0*/  UIADD3 UR5, UR28, UR5, URZ ;  /* 0x000000051c057290 */ /* 0x000fe2000fffe03f */
[----:B------:R-:W3:Y:S01]  /*57c0*/  LDC R35, c[0x0][0x288] ;  /* 0x0000a200ff237b82 */ /* 0x000ee20000000800 */
[----:B------:R-:W-:Y:S02]  /*57d0*/  UISETP.GE.U32.AND UP1, UPT, UR28, 0xb, UPT ;  /* 0x0000000b1c00788c */ /* 0x000fe4000bf26070 */
[----:B------:R-:W-:Y:S01]  /*57e0*/  SHF.L.U32 R24, R24, 0x1f, RZ ;  /* 0x0000001f18187819 */ /* 0x000fe200000006ff */
[----:B------:R-:W-:Y:S02]  /*57f0*/  UISETP.GT.U32.AND UP0, UPT, UR5, 0xa, UPT ;  /* 0x0000000a0500788c */ /* 0x000fe4000bf04070 */
[----:B------:R-:W-:Y:S01]  /*5800*/  UIMAD.WIDE.U32 UR6, UR5, -0x45d1745d, URZ ;  /* 0xba2e8ba3050678a5 */ /* 0x000fe2000f8e003f */
[----:B------:R-:W0:Y:S01]  /*5810*/  SYNCS.PHASECHK.TRANS64.TRYWAIT P1, [UR17+0x8], R24 ;  /* 0x00000818ff0075a7 */ /* 0x000e220008020151 */
[----:B------:R-:W-:-:S02]  /*5820*/  UISETP.LT.U32.AND UP0, UPT, UR28, 0xb, UP0 ;  /* 0x0000000b1c00788c */ /* 0x000fc40008701070 */
[----:B------:R-:W-:Y:S02]  /*5830*/  USHF.R.U32.HI UR6, URZ, 0x3, UR7 ;  /* 0x000000033f067899 */ /* 0x000fe40008011607 */
[----:B------:R-:W-:Y:S02]  /*5840*/  USEL UR8, URZ, 0x1, !UP0 ;  /* 0x000000013f087887 */ /* 0x000fe4000c000000 */
[----:B------:R-:W-:Y:S02]  /*5850*/  UIMAD UR5, UR6, -0xb, UR5 ;  /* 0xfffffff5060578a4 */ /* 0x000fe4000f8e0205 */
[----:B------:R-:W-:-:S04]  /*5860*/  ULOP3.LUT UR4, UR4, UR8, URZ, 0x3c, !UPT ;  /* 0x0000000804047292 */ /* 0x000fc8000f8e3c3f */
[----:B------:R-:W-:Y:S01]  /*5870*/  @UP1 ULOP3.LUT UR4, UR4, 0x1, UR6, 0x78, !UPT ;  /* 0x0000000104041892 */ /* 0x000fe2000f8e7806 */
[----:B----4-:R-:W-:-:S04]  /*5880*/  SHF.R.S32.HI R26, RZ, 0x1f, R25 ;  /* 0x0000001fff1a7819 */ /* 0x010fc80000011419 */
[----:B------:R-:W-:-:S04]  /*5890*/  LEA.HI R26, R26, R25, RZ, 0x7 ;  /* 0x000000191a1a7211 */ /* 0x000fc800078f38ff */
[----:B------:R-:W-:-:S05]  /*58a0*/  LOP3.LUT R26, R26, 0xffffff80, RZ, 0xc0, !PT ;  /* 0xffffff801a1a7812 */ /* 0x000fca00078ec0ff */
[----:B------:R-:W-:-:S05]  /*58b0*/  IMAD.IADD R26, R25, 0x1, -R26 ;  /* 0x00000001191a7824 */ /* 0x000fca00078e0a1a */
[----:B------:R-:W-:-:S04]  /*58c0*/  SHF.R.S32.HI R25, RZ, 0x1f, R26 ;  /* 0x0000001fff197819 */ /* 0x000fc8000001141a */
[----:B------:R-:W-:-:S04]  /*58d0*/  LEA.HI R25, R25, R26, RZ, 0x2 ;  /* 0x0000001a19197211 */ /* 0x000fc800078f10ff */
[----:B------:R-:W-:-:S05]  /*58e0*/  LOP3.LUT R25, R25, 0xfffffffc, RZ, 0xc0, !PT ;  /* 0xfffffffc19197812 */ /* 0x000fca00078ec0ff */
[----:B------:R-:W-:-:S04]  /*58f0*/  IMAD.IADD R40, R26, 0x1, -R25 ;  /* 0x000000011a287824 */ /* 0x000fc800078e0a19 */
[----:B------:R-:W-:Y:S01]  /*5900*/  IMAD.SHL.U32 R32, R40, 0x2, RZ ;  /* 0x0000000228207824 */ /* 0x000fe200078e00ff */
[----:B0--3--:R-:W-:Y:S06]  /*5910*/  @!P1 BRA `(.L_x_39) ;  /* 0x000000ac008c9947 */ /* 0x009fec0003800000 */
.L_x_332:
[----:B------:R3:W-:Y:S01]  /*5920*/  STL [R1+0xa4], R2 ;  /* 0x0000a40201007387 */ /* 0x0007e20000100800 */
[----:B------:R-:W-:Y:S01]  /*5930*/  ULDC UR8, c[0x0][0x284] ;  /* 0x0000a10000087ab9 */ /* 0x000fe20000000800 */
[----:B------:R-:W-:Y:S01]  /*5940*/  SHF.R.S32.HI R33, RZ, 0x1f, R32 ;  /* 0x0000001fff217819 */ /* 0x000fe20000011420 */
[----:B------:R-:W-:Y:S01]  /*5950*/  ULDC.64 UR6, c[0x0][0x5d0] ;  /* 0x0001740000067ab9 */ /* 0x000fe20000000a00 */
[----:B---3--:R-:W3:Y:S04]  /*5960*/  LDL.LU R2, [R1+0x8c] ;  /* 0x00008c0001027983 */ /* 0x008ee80000300800 */
[----:B-----5:R4:W-:Y:S04]  /*5970*/  STL [R1+0xa0], R0 ;  /* 0x0000a00001007387 */ /* 0x0209e80000100800 */
[----:B------:R-:W2:Y:S04]  /*5980*/  LDL R227, [R1+0x78] ;  /* 0x0000780001e37983 */ /* 0x000ea80000100800 */
[----:B----4-:R-:W4:Y:S01]  /*5990*/  LDL R0, [R1+0x88] ;  /* 0x0000880001007983 */ /* 0x010f220000100800 */
[----:B---3--:R-:W-:-:S03]  /*59a0*/  IMAD.SHL.U32 R37, R2, 0x100, RZ ;  /* 0x0000010002257824 */ /* 0x008fc600078e00ff */
[----:B------:R3:W5:Y:S01]  /*59b0*/  LDL.LU R2, [R1+0xa4] ;  /* 0x0000a40001027983 */ /* 0x0007620000300800 */
[----:B----4-:R-:W-:-:S03]  /*59c0*/  IMAD.SHL.U32 R34, R0, 0x40, RZ ;  /* 0x0000004000227824 */ /* 0x010fc600078e00ff */
[----:B------:R3:W5:Y:S02]  /*59d0*/  LDL.LU R0, [R1+0xa0] ;  /* 0x0000a00001007983 */ /* 0x0007640000300800 */
[----:B------:R-:W-:Y:S02]  /*59e0*/  ISETP.GE.AND P1, PT, R34, UR8, PT ;  /* 0x0000000822007c0c */ /* 0x000fe4000bf26270 */
[----:B--2---:R-:W-:Y:S02]  /*59f0*/  SHF.R.S32.HI R38, RZ, 0x1f, R227 ;  /* 0x0000001fff267819 */ /* 0x004fe400000114e3 */
[----:B------:R-:W-:Y:S01]  /*5a00*/  ISETP.GE.OR P1, PT, R37, R35, P1 ;  /* 0x000000232500720c */ /* 0x000fe20000f26670 */
[----:B0-----:R-:W-:-:S04]  /*5a10*/  IMAD.WIDE.U32 R24, R227, UR6, R32 ;  /* 0x00000006e3187c25 */ /* 0x001fc8000f8e0020 */
[----:B------:R-:W-:Y:S01]  /*5a20*/  IMAD R26, R38, UR6, RZ ;  /* 0x00000006261a7c24 */ /* 0x000fe2000f8e02ff */
[----:B------:R-:W-:Y:S02]  /*5a30*/  SHF.R.S32.HI R36, RZ, 0x1f, R37 ;  /* 0x0000001fff247819 */ /* 0x000fe40000011425 */
[----:B------:R-:W-:Y:S01]  /*5a40*/  IADD3 R24, P2, R37, R24, RZ ;  /* 0x0000001825187210 */ /* 0x000fe20007f5e0ff */
[----:B------:R-:W-:-:S05]  /*5a50*/  IMAD R27, R227, UR7, R26 ;  /* 0x00000007e31b7c24 */ /* 0x000fca000f8e021a */
[----:B------:R-:W-:Y:S01]  /*5a60*/  IADD3.X R25, R36, R25, R27, P2, !PT ;  /* 0x0000001924197210 */ /* 0x000fe200017fe41b */
[----:B---3--:R-:W-:Y:S06]  /*5a70*/  @P1 BRA `(.L_x_40) ;  /* 0x0000008c00cc1947 */ /* 0x008fec0003800000 */
[----:B------:R0:W-:Y:S01]  /*5a80*/  STL.64 [R1+0xa8], R4 ;  /* 0x0000a80401007387 */ /* 0x0001e20000100a00 */
[----:B------:R-:W2:Y:S01]  /*5a90*/  LDC.64 R28, c[0x0][0x5c8] ;  /* 0x00017200ff1c7b82 */ /* 0x000ea20000000a00 */
[----:B------:R-:W-:Y:S02]  /*5aa0*/  ULDC.64 UR6, c[0x0][0x5c0] ;  /* 0x0001700000067ab9 */ /* 0x000fe40000000a00 */
[----:B0-----:R-:W3:Y:S04]  /*5ab0*/  LDL.64 R4, [R1+0x90] ;  /* 0x0000900001047983 */ /* 0x001ee80000100a00 */
[----:B-----5:R0:W-:Y:S04]  /*5ac0*/  STL [R1+0xa4], R2 ;  /* 0x0000a40201007387 */ /* 0x0201e80000100800 */
[----:B0-----:R-:W3:Y:S04]  /*5ad0*/  LDL.LU R2, [R1+0x88] ;  /* 0x0000880001027983 */ /* 0x001ee80000300800 */
[----:B------:R0:W-:Y:S04]  /*5ae0*/  STL [R1+0xa0], R0 ;  /* 0x0000a00001007387 */ /* 0x0001e80000100800 */
[----:B0-----:R-:W4:Y:S01]  /*5af0*/  LDL R0, [R1+0x98] ;  /* 0x0000980001007983 */ /* 0x001f220000100800 */
[----:B---3--:R-:W-:-:S03]  /*5b00*/  IMAD.WIDE R30, R2, 0x40, R4 ;  /* 0x00000040021e7825 */ /* 0x008fc600078e0204 */
[----:B------:R0:W5:Y:S04]  /*5b10*/  LDL.LU.64 R4, [R1+0xa8] ;  /* 0x0000a80001047983 */ /* 0x0001680000300a00 */
[----:B------:R0:W5:Y:S01]  /*5b20*/  LDL.LU R2, [R1+0xa4] ;  /* 0x0000a40001027983 */ /* 0x0001620000300800 */
[-C--:B--2---:R-:W-:Y:S02]  /*5b30*/  IMAD R26, R31, R28.reuse, RZ ;  /* 0x0000001c1f1a7224 */ /* 0x084fe400078e02ff */
[----:B------:R-:W-:-:S04]  /*5b40*/  IMAD.WIDE.U32 R24, R30, R28, R24 ;  /* 0x0000001c1e187225 */ /* 0x000fc800078e0018 */
[----:B------:R-:W-:Y:S01]  /*5b50*/  IMAD R27, R30, R29, R26 ;  /* 0x0000001d1e1b7224 */ /* 0x000fe200078e021a */
[----:B------:R-:W-:Y:S01]  /*5b60*/  LEA R26, P1, R28, R24, 0x3 ;  /* 0x000000181c1a7211 */ /* 0x000fe200078218ff */
[----:B----4-:R-:W-:Y:S01]  /*5b70*/  IMAD.IADD R39, R0, 0x1, -R34 ;  /* 0x0000000100277824 */ /* 0x010fe200078e0a22 */
[----:B------:R-:W-:Y:S01]  /*5b80*/  IADD3 R24, P2, R24, UR6, RZ ;  /* 0x0000000618187c10 */ /* 0x000fe2000ff5e0ff */
[----:B------:R0:W5:Y:S01]  /*5b90*/  LDL.LU R0, [R1+0xa0] ;  /* 0x0000a00001007983 */ /* 0x0001620000300800 */
[----:B------:R-:W-:Y:S01]  /*5ba0*/  IMAD.IADD R27, R25, 0x1, R27 ;  /* 0x00000001191b7824 */ /* 0x000fe200078e021b */
[----:B------:R-:W-:-:S04]  /*5bb0*/  IADD3 R26, P4, R26, UR6, RZ ;  /* 0x000000061a1a7c10 */ /* 0x000fc8000ff9e0ff */
[----:B------:R-:W-:Y:S01]  /*5bc0*/  LEA.HI.X R29, R28, R27, R29, 0x3, P1 ;  /* 0x0000001b1c1d7211 */ /* 0x000fe200008f1c1d */
[----:B------:R-:W-:Y:S01]  /*5bd0*/  IMAD R28, R40, -0x2, R35 ;  /* 0xfffffffe281c7824 */ /* 0x000fe200078e0223 */
[----:B------:R-:W-:Y:S01]  /*5be0*/  FSETP.NEU.AND P1, PT, RZ, UR25, PT ;  /* 0x00000019ff007c0b */ /* 0x000fe2000bf2d000 */
[----:B------:R-:W-:Y:S01]  /*5bf0*/  BSSY B0, `(.L_x_40) ;  /* 0x00008db000007945 */ /* 0x000fe20003800000 */
[----:B------:R-:W-:Y:S02]  /*5c00*/  IADD3.X R25, R27, UR7, RZ, P2, !PT ;  /* 0x000000071b197c10 */ /* 0x000fe400097fe4ff */
[----:B------:R-:W-:Y:S01]  /*5c10*/  IADD3.X R27, R29, UR7, RZ, P4, !PT ;  /* 0x000000071d1b7c10 */ /* 0x000fe2000a7fe4ff */
[----:B------:R-:W-:-:S08]  /*5c20*/  IMAD.IADD R34, R28, 0x1, -R37 ;  /* 0x000000011c227824 */ /* 0x000fd000078e0a25 */
[----:B0-----:R-:W-:Y:S05]  /*5c30*/  @!P1 BRA `(.L_x_41) ;  /* 0x0000006800d89947 */ /* 0x001fea0003800000 */
[----:B------:R-:W-:Y:S01]  /*5c40*/  ULDC.64 UR6, c[0x0][0x5b8] ;  /* 0x00016e0000067ab9 */ /* 0x000fe20000000a00 */
[----:B------:R-:W-:Y:S01]  /*5c50*/  ULDC.64 UR8, c[0x0][0x5a8] ;  /* 0x00016a0000087ab9 */ /* 0x000fe20000000a00 */
[----:B------:R-:W-:Y:S01]  /*5c60*/  IMAD.WIDE.U32 R32, R227, UR6, R32 ;  /* 0x00000006e3207c25 */ /* 0x000fe2000f8e0020 */
[----:B------:R-:W-:Y:S03]  /*5c70*/  BSSY B1, `(.L_x_42) ;  /* 0x0000010000017945 */ /* 0x000fe60003800000 */
[----:B------:R-:W-:Y:S01]  /*5c80*/  IMAD R28, R38, UR6, RZ ;  /* 0x00000006261c7c24 */ /* 0x000fe2000f8e02ff */
[----:B------:R-:W-:-:S03]  /*5c90*/  IADD3 R32, P1, R37, R32, RZ ;  /* 0x0000002025207210 */ /* 0x000fc60007f3e0ff */
[----:B------:R-:W-:Y:S01]  /*5ca0*/  IMAD R29, R227, UR7, R28 ;  /* 0x00000007e31d7c24 */ /* 0x000fe2000f8e021c */
[----:B------:R-:W-:Y:S02]  /*5cb0*/  ULDC.64 UR6, c[0x0][0x5b0] ;  /* 0x00016c0000067ab9 */ /* 0x000fe40000000a00 */
[----:B------:R-:W-:Y:S02]  /*5cc0*/  IMAD R35, R31, UR6, RZ ;  /* 0x000000061f237c24 */ /* 0x000fe4000f8e02ff */
[----:B------:R-:W-:Y:S02]  /*5cd0*/  IADD3.X R33, R36, R33, R29, P1, !PT ;  /* 0x0000002124217210 */ /* 0x000fe40000ffe41d */
[----:B------:R-:W-:Y:S01]  /*5ce0*/  ISETP.GE.AND P1, PT, R39, 0x1, PT ;  /* 0x000000012700780c */ /* 0x000fe20003f26270 */
[C---:B------:R-:W-:Y:S02]  /*5cf0*/  IMAD R35, R30.reuse, UR7, R35 ;  /* 0x000000071e237c24 */ /* 0x040fe4000f8e0223 */
[----:B------:R-:W-:Y:S01]  /*5d00*/  IMAD.WIDE.U32 R28, R30, UR6, R32 ;  /* 0x000000061e1c7c25 */ /* 0x000fe2000f8e0020 */
[----:B------:R-:W-:-:S02]  /*5d10*/  ISETP.LT.OR P5, PT, R34, 0x1, !P1 ;  /* 0x000000012200780c */ /* 0x000fc40004fa1670 */
[----:B------:R-:W-:-:S04]  /*5d20*/  IADD3 R28, P2, R28, UR8, RZ ;  /* 0x000000081c1c7c10 */ /* 0x000fc8000ff5e0ff */
[--C-:B------:R-:W-:Y:S02]  /*5d30*/  IADD3.X R29, R29, UR9, R35.reuse, P2, !PT ;  /* 0x000000091d1d7c10 */ /* 0x100fe400097fe423 */
[----:B------:R-:W-:-:S05]  /*5d40*/  PRMT R35, RZ, 0x7610, R35 ;  /* 0x00007610ff237816 */ /* 0x000fca0000000023 */
[----:B------:R-:W-:Y:S05]  /*5d50*/  @P5 BRA `(.L_x_43) ;  /* 0x0000000000045947 */ /* 0x000fea0003800000 */
[----:B------:R0:W5:Y:S02]  /*5d60*/  LDG.E.U8 R35, desc[UR22][R28.64] ;  /* 0x000000161c237981 */ /* 0x000164000c1e1100 */
.L_x_43:
[----:B------:R-:W-:Y:S05]  /*5d70*/  BSYNC B1 ;  /* 0x0000000000017941 */ /* 0x000fea0003800000 */
.L_x_42:
[----:B-----5:R-:W-:Y:S01]  /*5d80*/  LOP3.LUT R35, R35, 0xff, RZ, 0xc0, !PT ;  /* 0x000000ff23237812 */ /* 0x020fe200078ec0ff */
[----:B------:R-:W-:Y:S01]  /*5d90*/  BSSY B1, `(.L_x_44) ;  /* 0x000000b000017945 */ /* 0x000fe20003800000 */
[----:B------:R-:W-:Y:S02]  /*5da0*/  ISETP.LT.OR P4, PT, R34, 0x2, !P1 ;  /* 0x000000022200780c */ /* 0x000fe40004f81670 */
[----:B------:R-:W-:-:S05]  /*5db0*/  F2FP.F16.E5M2.UNPACK_B R35, R35 ;  /* 0x00000023ff23723e */ /* 0x000fca00020004ff */
[----:B------:R-:W-:-:S05]  /*5dc0*/  HADD2.F32 R35, -RZ, R35.H0_H0 ;  /* 0x20000023ff237230 */ /* 0x000fca0000004100 */
[----:B------:R-:W-:-:S04]  /*5dd0*/  FMUL R35, R35, UR25 ;  /* 0x0000001923237c20 */ /* 0x000fc80008400000 */
[----:B------:R-:W-:-:S05]  /*5de0*/  FFMA R35, R226, UR24, R35 ;  /* 0x00000018e2237c23 */ /* 0x000fca0008000023 */
[----:B------:R-:W-:Y:S02]  /*5df0*/  F2FP.SATFINITE.E5M2.F32.PACK_AB_MERGE_C R37, RZ, R35, RZ ;  /* 0x00000023ff25723e */ /* 0x000fe400048060ff */
[----:B------:R-:W-:-:S03]  /*5e00*/  PRMT R35, RZ, 0x7610, R35 ;  /* 0x00007610ff237816 */ /* 0x000fc60000000023 */
[----:B------:R2:W-:Y:S01]  /*5e10*/  @!P5 STG.E.U8 desc[UR22][R24.64], R37 ;  /* 0x000000251800d986 */ /* 0x0005e2000c101116 */
[----:B------:R-:W-:Y:S05]  /*5e20*/  @P4 BRA `(.L_x_45) ;  /* 0x0000000000044947 */ /* 0x000fea0003800000 */
[----:B------:R3:W5:Y:S02]  /*5e30*/  LDG.E.U8 R35, desc[UR22][R28.64+0x1] ;  /* 0x000001161c237981 */ /* 0x000764000c1e1100 */
.L_x_45:
[----:B------:R-:W-:Y:S05]  /*5e40*/  BSYNC B1 ;  /* 0x0000000000017941 */ /* 0x000fea0003800000 */
.L_x_44:
[----:B-----5:R-:W-:Y:S01]  /*5e50*/  LOP3.LUT R35, R35, 0xff, RZ, 0xc0, !PT ;  /* 0x000000ff23237812 */ /* 0x020fe200078ec0ff */
[----:B------:R-:W-:Y:S01]  /*5e60*/  BSSY B1, `(.L_x_46) ;  /* 0x0000013000017945 */ /* 0x000fe20003800000 */
[----:B--2---:R-:W-:Y:S02]  /*5e70*/  IADD3 R37, P2, R30, 0x8, RZ ;  /* 0x000000081e257810 */ /* 0x004fe40007f5e0ff */
[----:B------:R-:W-:-:S03]  /*5e80*/  F2FP.F16.E5M2.UNPACK_B R35, R35 ;  /* 0x00000023ff23723e */ /* 0x000fc600020004ff */
[----:B------:R-:W-:Y:S01]  /*5e90*/  IMAD.X R31, RZ, RZ, R31, P2 ;  /* 0x000000ffff1f7224 */ /* 0x000fe200010e061f */
[----:B------:R-:W-:Y:S01]  /*5ea0*/  ISETP.GE.AND P2, PT, R39, 0x9, PT ;  /* 0x000000092700780c */ /* 0x000fe20003f46270 */
[----:B------:R-:W-:Y:S02]  /*5eb0*/  HADD2.F32 R35, -RZ, R35.H0_H0 ;  /* 0x20000023ff237230 */ /* 0x000fe40000004100 */
[----:B------:R-:W-:Y:S01]  /*5ec0*/  IMAD R36, R31, UR6, RZ ;  /* 0x000000061f247c24 */ /* 0x000fe2000f8e02ff */
[----:B------:R-:W-:Y:S01]  /*5ed0*/  ISETP.LT.OR P5, PT, R34, 0x1, !P2 ;  /* 0x000000012200780c */ /* 0x000fe200057a1670 */
[----:B------:R-:W-:-:S04]  /*5ee0*/  IMAD.WIDE.U32 R32, R37, UR6, R32 ;  /* 0x0000000625207c25 */ /* 0x000fc8000f8e0020 */
[----:B------:R-:W-:Y:S01]  /*5ef0*/  FMUL R30, R35, UR25 ;  /* 0x00000019231e7c20 */ /* 0x000fe20008400000 */
[----:B------:R-:W-:-:S03]  /*5f00*/  IMAD R37, R37, UR7, R36 ;  /* 0x0000000725257c24 */ /* 0x000fc6000f8e0224 */
[----:B------:R-:W-:Y:S01]  /*5f10*/  FFMA R225, R225, UR24, R30 ;  /* 0x00000018e1e17c23 */ /* 0x000fe2000800001e */
[----:B------:R-:W-:Y:S02]  /*5f20*/  IADD3 R30, P6, R32, UR8, RZ ;  /* 0x00000008201e7c10 */ /* 0x000fe4000ffde0ff */
[----:B------:R-:W-:Y:S02]  /*5f30*/  PRMT R32, RZ, 0x7610, R32 ;  /* 0x00007610ff207816 */ /* 0x000fe40000000020 */
[----:B------:R-:W-:Y:S02]  /*5f40*/  F2FP.SATFINITE.E5M2.F32.PACK_AB_MERGE_C R225, RZ, R225, RZ ;  /* 0x000000e1ffe1723e */ /* 0x000fe400048060ff */
[----:B------:R-:W-:-:S03]  /*5f50*/  IADD3.X R31, R33, UR9, R37, P6, !PT ;  /* 0x00000009211f7c10 */ /* 0x000fc6000b7fe425 */
[----:B------:R2:W-:Y:S01]  /*5f60*/  @!P4 STG.E.U8 desc[UR22][R24.64+0x1], R225 ;  /* 0x000001e11800c986 */ /* 0x0005e2000c101116 */
[----:B------:R-:W-:Y:S05]  /*5f70*/  @P5 BRA `(.L_x_47) ;  /* 0x0000000000045947 */ /* 0x000fea0003800000 */
[----:B------:R4:W5:Y:S02]  /*5f80*/  LDG.E.U8 R32, desc[UR22][R30.64] ;  /* 0x000000161e207981 */ /* 0x000964000c1e1100 */
.L_x_47:
[----:B------:R-:W-:Y:S05]  /*5f90*/  BSYNC B1 ;  /* 0x0000000000017941 */ /* 0x000fea0003800000 */
.L_x_46:
[----:B-----5:R-:W-:Y:S01]  /*5fa0*/  LOP3.LUT R32, R32, 0xff, RZ, 0xc0, !PT ;  /* 0x000000ff20207812 */ /* 0x020fe200078ec0ff */
[----:B------:R-:W-:Y:S01]  /*5fb0*/  BSSY B1, `(.L_x_48) ;  /* 0x000000b000017945 */ /* 0x000fe20003800000 */
[----:B------:R-:W-:Y:S02]  /*5fc0*/  ISETP.LT.OR P4, PT, R34, 0x2, !P2 ;  /* 0x000000022200780c */ /* 0x000fe40005781670 */
[----:B------:R-:W-:-:S05]  /*5fd0*/  F2FP.F16.E5M2.UNPACK_B R32, R32 ;  /* 0x00000020ff20723e */ /* 0x000fca00020004ff */
[----:B------:R-:W-:-:S05]  /*5fe0*/  HADD2.F32 R32, -RZ, R32.H0_H0 ;  /* 0x20000020ff207230 */ /* 0x000fca0000004100 */
[----:B------:R-:W-:Y:S01]  /*5ff0*/  FMUL R33, R32, UR25 ;  /* 0x0000001920217c20 */ /* 0x000fe20008400000 */
[----:B------:R-:W-:-:S03]  /*6000*/  PRMT R32, RZ, 0x7610, R32 ;  /* 0x00007610ff207816 */ /* 0x000fc60000000020 */
[----:B------:R-:W-:-:S05]  /*6010*/  FFMA R33, R224, UR24, R33 ;  /* 0x00000018e0217c23 */ /* 0x000fca0008000021 */
[----:B------:R-:W-:-:S05]  /*6020*/  F2FP.SATFINITE.E5M2.F32.PACK_AB_MERGE_C R33, RZ, R33, RZ ;  /* 0x00000021ff21723e */ /* 0x000fca00048060ff */
[----:B------:R0:W-:Y:S01]  /*6030*/  @!P5 STG.E.U8 desc[UR22][R26.64], R33 ;  /* 0x000000211a00d986 */ /* 0x0001e2000c101116 */
[----:B------:R-:W-:Y:S05]  /*6040*/  @P4 BRA `(.L_x_49) ;  /* 0x0000000000044947 */ /* 0x000fea0003800000 */
[----:B------:R0:W5:Y:S02]  /*6050*/  LDG.E.U8 R32, desc[UR22][R30.64+0x1] ;  /* 0x000001161e207981 */ /* 0x000164000c1e1100 */
.L_x_49:
[----:B------:R-:W-:Y:S05]  /*6060*/  BSYNC B1 ;  /* 0x0000000000017941 */ /* 0x000fea0003800000 */
.L_x_48:
[----:B-----5:R-:W-:Y:S01]  /*6070*/  LOP3.LUT R32, R32, 0xff, RZ, 0xc0, !PT ;  /* 0x000000ff20207812 */ /* 0x020fe200078ec0ff */
[----:B------:R-:W-:Y:S01]  /*6080*/  BSSY B1, `(.L_x_50) ;  /* 0x000000b000017945 */ /* 0x000fe20003800000 */
[----:B------:R-:W-:Y:S02]  /*6090*/  ISETP.LT.OR P5, PT, R34, 0x9, !P1 ;  /* 0x000000092200780c */ /* 0x000fe40004fa1670 */
[----:B------:R-:W-:-:S05]  /*60a0*/  F2FP.F16.E5M2.UNPACK_B R32, R32 ;  /* 0x00000020ff20723e */ /* 0x000fca00020004ff */
[----:B------:R-:W-:-:S05]  /*60b0*/  HADD2.F32 R32, -RZ, R32.H0_H0 ;  /* 0x20000020ff207230 */ /* 0x000fca0000004100 */
[----:B------:R-:W-:-:S04]  /*60c0*/  FMUL R32, R32, UR25 ;  /* 0x0000001920207c20 */ /* 0x000fc80008400000 */
[----:B------:R-:W-:-:S05]  /*60d0*/  FFMA R32, R223, UR24, R32 ;  /* 0x00000018df207c23 */ /* 0x000fca0008000020 */
[----:B0-----:R-:W-:Y:S02]  /*60e0*/  F2FP.SATFINITE.E5M2.F32.PACK_AB_MERGE_C R33, RZ, R32, RZ ;  /* 0x00000020ff21723e */ /* 0x001fe400048060ff */
[----:B------:R-:W-:-:S03]  /*60f0*/  PRMT R32, RZ, 0x7610, R32 ;  /* 0x00007610ff207816 */ /* 0x000fc60000000020 */
[----:B------:R0:W-:Y:S01]  /*6100*/  @!P4 STG.E.U8 desc[UR22][R26.64+0x1], R33 ;  /* 0x000001211a00c986 */ /* 0x0001e2000c101116 */
[----:B------:R-:W-:Y:S05]  /*6110*/  @P5 BRA `(.L_x_51) ;  /* 0x0000000000045947 */ /* 0x000fea0003800000 */
[----:B------:R0:W5:Y:S02]  /*6120*/  LDG.E.U8 R32, desc[UR22][R28.64+0x8] ;  /* 0x000008161c207981 */ /* 0x000164000c1e1100 */
.L_x_51:
[----:B------:R-:W-:Y:S05]  /*6130*/  BSYNC B1 ;  /* 0x0000000000017941 */ /* 0x000fea0003800000 */
.L_x_50:
[----:B-----5:R-:W-:Y:S01]  /*6140*/  LOP3.LUT R32, R32, 0xff, RZ, 0xc0, !PT ;  /* 0x000000ff20207812 */ /* 0x020fe200078ec0ff */
[----:B------:R-:W-:Y:S01]  /*6150*/  BSSY B1, `(.L_x_52) ;  /* 0x000000b000017945 */ /* 0x000fe20003800000 */
[----:B------:R-:W-:Y:S02]  /*6160*/  ISETP.LT.OR P4, PT, R34, 0xa, !P1 ;  /* 0x0000000a2200780c */ /* 0x000fe40004f81670 */
[----:B------:R-:W-:-:S05]  /*6170*/  F2FP.F16.E5M2.UNPACK_B R32, R32 ;  /* 0x00000020ff20723e */ /* 0x000fca00020004ff */
[----:B------:R-:W-:-:S05]  /*6180*/  HADD2.F32 R32, -RZ, R32.H0_H0 ;  /* 0x20000020ff207230 */ /* 0x000fca0000004100 */
[----:B0-----:R-:W-:Y:S01]  /*6190*/  FMUL R33, R32, UR25 ;  /* 0x0000001920217c20 */ /* 0x001fe20008400000 */
[----:B------:R-:W-:-:S03]  /*61a0*/  PRMT R32, RZ, 0x7610, R32 ;  /* 0x00007610ff207816 */ /* 0x000fc60000000020 */
[----:B------:R-:W-:-:S05]  /*61b0*/  FFMA R33, R222, UR24, R33 ;  /* 0x00000018de217c23 */ /* 0x000fca0008000021 */
[----:B------:R-:W-:-:S05]  /*61c0*/  F2FP.SATFINITE.E5M2.F32.PACK_AB_MERGE_C R33, RZ, R33, RZ ;  /* 0x00000021ff21723e */ /* 0x000fca00048060ff */
[----:B------:R0:W-:Y:S01]  /*61d0*/  @!P5 STG.E.U8 desc[UR22][R24.64+0x8], R33 ;  /* 0x000008211800d986 */ /* 0x0001e2000c101116 */
[----:B------:R-:W-:Y:S05]  /*61e0*/  @P4 BRA `(.L_x_53) ;  /* 0x0000000000044947 */ /* 0x000fea0003800000 */
[----:B------:R0:W5:Y:S02]  /*61f0*/  LDG.E.U8 R32, desc[UR22][R28.64+0x9] ;  /* 0x000009161c207981 */ /* 0x000164000c1e1100 */
.L_x_53:
[----:B------:R-:W-:Y:S05]  /*6200*/  BSYNC B1 ;  /* 0x0000000000017941 */ /* 0x000fea0003800000 */
.L_x_52:
        /* <DEDUP_REMOVED lines=12> */
.L_x_55:
[----:B------:R-:W-:Y:S05]  /*62d0*/  BSYNC B1 ;  /* 0x0000000000017941 */ /* 0x000fea0003800000 */
.L_x_54:
        /* <DEDUP_REMOVED lines=12> */
.L_x_57:
[----:B------:R-:W-:Y:S05]  /*63a0*/  BSYNC B1 ;  /* 0x0000000000017941 */ /* 0x000fea0003800000 */
.L_x_56:
        /* <DEDUP_REMOVED lines=12> */
.L_x_59:
[----:B------:R-:W-:Y:S05]  /*6470*/  BSYNC B1 ;  /* 0x0000000000017941 */ /* 0x000fea0003800000 */
.L_x_58:
        /* <DEDUP_REMOVED lines=12> */
.L_x_61:
[----:B------:R-:W-:Y:S05]  /*6540*/  BSYNC B1 ;  /* 0x0000000000017941 */ /* 0x000fea0003800000 */
.L_x_60:
        /* <DEDUP_REMOVED lines=12> */
.L_x_63:
[----:B------:R-:W-:Y:S05]  /*6610*/  BSYNC B1 ;  /* 0x0000000000017941 */ /* 0x000fea0003800000 */
.L_x_62:
        /* <DEDUP_REMOVED lines=12> */
.L_x_65:
[----:B------:R-:W-:Y:S05]  /*66e0*/  BSYNC B1 ;  /* 0x0000000000017941 */ /* 0x000fea0003800000 */
.L_x_64:
        /* <DEDUP_REMOVED lines=12> */
.L_x_67:
[----:B------:R-:W-:Y:S05]  /*67b0*/  BSYNC B1 ;  /* 0x0000000000017941 */ /* 0x000fea0003800000 */
.L_x_66:
        /* <DEDUP_REMOVED lines=12> */
.L_x_69:
[----:B------:R-:W-:Y:S05]  /*6880*/  BSYNC B1 ;  /* 0x0000000000017941 */ /* 0x000fea0003800000 */
.L_x_68:
        /* <DEDUP_REMOVED lines=12> */
.L_x_71:
[----:B------:R-:W-:Y:S05]  /*6950*/  BSYNC B1 ;  /* 0x0000000000017941 */ /* 0x000fea0003800000 */
.L_x_70:
        /* <DEDUP_REMOVED lines=12> */
.L_x_73:
[----:B------:R-:W-:Y:S05]  /*6a20*/  BSYNC B1 ;  /* 0x0000000000017941 */ /* 0x000fea0003800000 */
.L_x_72:
        /* <DEDUP_REMOVED lines=12> */
.L_x_75:
[----:B------:R-:W-:Y:S05]  /*6af0*/  BSYNC B1 ;  /* 0x0000000000017941 */ /* 0x000fea0003800000 */
.L_x_74:
        /* <DEDUP_REMOVED lines=12> */
.L_x_77:
[----:B------:R-:W-:Y:S05]  /*6bc0*/  BSYNC B1 ;  /* 0x0000000000017941 */ /* 0x000fea0003800000 */
.L_x_76:
        /* <DEDUP_REMOVED lines=12> */
.L_x_79:
[----:B------:R-:W-:Y:S05]  /*6c90*/  BSYNC B1 ;  /* 0x0000000000017941 */ /* 0x000fea0003800000 */
.L_x_78:
        /* <DEDUP_REMOVED lines=12> */
.L_x_81:
[----:B------:R-:W-:Y:S05]  /*6d60*/  BSYNC B1 ;  /* 0x0000000000017941 */ /* 0x000fea0003800000 */
.L_x_80:
        /* <DEDUP_REMOVED lines=12> */
.L_x_83:
[----:B------:R-:W-:Y:S05]  /*6e30*/  BSYNC B1 ;  /* 0x0000000000017941 */ /* 0x000fea0003800000 */
.L_x_82:
        /* <DEDUP_REMOVED lines=12> */
.L_x_85:
[----:B------:R-:W-:Y:S05]  /*6f00*/  BSYNC B1 ;  /* 0x0000000000017941 */ /* 0x000fea0003800000 */
.L_x_84:
        /* <DEDUP_REMOVED lines=12> */
.L_x_87:
[----:B------:R-:W-:Y:S05]  /*6fd0*/  BSYNC B1 ;  /* 0x0000000000017941 */ /* 0x000fea0003800000 */
.L_x_86:
        /* <DEDUP_REMOVED lines=12> */
.L_x_89:
[----:B------:R-:W-:Y:S05]  /*70a0*/  BSYNC B1 ;  /* 0x0000000000017941 */ /* 0x000fea0003800000 */
.L_x_88:
        /* <DEDUP_REMOVED lines=12> */
.L_x_91:
[----:B------:R-:W-:Y:S05]  /*7170*/  BSYNC B1 ;  /* 0x0000000000017941 */ /* 0x000fea0003800000 */
.L_x_90:
        /* <DEDUP_REMOVED lines=12> */
.L_x_93:
[----:B------:R-:W-:Y:S05]  /*7240*/  BSYNC B1 ;  /* 0x0000000000017941 */ /* 0x000fea0003800000 */
.L_x_92:
        /* <DEDUP_REMOVED lines=12> */
.L_x_95:
[----:B------:R-:W-:Y:S05]  /*7310*/  BSYNC B1 ;  /* 0x0000000000017941 */ /* 0x000fea0003800000 */
.L_x_94:
        /* <DEDUP_REMOVED lines=12> */
.L_x_97:
[----:B------:R-:W-:Y:S05]  /*73e0*/  BSYNC B1 ;  /* 0x0000000000017941 */ /* 0x000fea0003800000 */
.L_x_96:
        /* <DEDUP_REMOVED lines=12> */
.L_x_99:
[----:B------:R-:W-:Y:S05]  /*74b0*/  BSYNC B1 ;  /* 0x0000000000017941 */ /* 0x000fea0003800000 */
.L_x_98:
        /* <DEDUP_REMOVED lines=12> */
.L_x_101:
[----:B------:R-:W-:Y:S05]  /*7580*/  BSYNC B1 ;  /* 0x0000000000017941 */ /* 0x000fea0003800000 */
.L_x_100:
        /* <DEDUP_REMOVED lines=12> */
.L_x_103:
[----:B------:R-:W-:Y:S05]  /*7650*/  BSYNC B1 ;  /* 0x0000000000017941 */ /* 0x000fea0003800000 */
.L_x_102:
        /* <DEDUP_REMOVED lines=12> */
.L_x_105:
[----:B------:R-:W-:Y:S05]  /*7720*/  BSYNC B1 ;  /* 0x0000000000017941 */ /* 0x000fea0003800000 */
.L_x_104:
        /* <DEDUP_REMOVED lines=12> */
.L_x_107:
[----:B------:R-:W-:Y:S05]  /*77f0*/  BSYNC B1 ;  /* 0x0000000000017941 */ /* 0x000fea0003800000 */
.L_x_106:
        /* <DEDUP_REMOVED lines=12> */
.L_x_109:
[----:B------:R-:W-:Y:S05]  /*78c0*/  BSYNC B1 ;  /* 0x0000000000017941 */ /* 0x000fea0003800000 */
.L_x_108:
        /* <DEDUP_REMOVED lines=12> */
.L_x_111:
[----:B------:R-:W-:Y:S05]  /*7990*/  BSYNC B1 ;  /* 0x0000000000017941 */ /* 0x000fea0003800000 */
.L_x_110:
        /* <DEDUP_REMOVED lines=12> */
.L_x_113:
[----:B------:R-:W-:Y:S05]  /*7a60*/  BSYNC B1 ;  /* 0x0000000000017941 */ /* 0x000fea0003800000 */
.L_x_112:
        /* <DEDUP_REMOVED lines=12> */
.L_x_115:
[----:B------:R-:W-:Y:S05]  /*7b30*/  BSYNC B1 ;  /* 0x0000000000017941 */ /* 0x000fea0003800000 */
.L_x_114:
        /* <DEDUP_REMOVED lines=12> */
.L_x_117:
[----:B------:R-:W-:Y:S05]  /*7c00*/  BSYNC B1 ;  /* 0x0000000000017941 */ /* 0x000fea0003800000 */
.L_x_116:
        /* <DEDUP_REMOVED lines=12> */
.L_x_119:
[----:B------:R-:W-:Y:S05]  /*7cd0*/  BSYNC B1 ;  /* 0x0000000000017941 */ /* 0x000fea0003800000 */
.L_x_118:
        /* <DEDUP_REMOVED lines=12> */
.L_x_121:
[----:B------:R-:W-:Y:S05]  /*7da0*/  BSYNC B1 ;  /* 0x0000000000017941 */ /* 0x000fea0003800000 */
.L_x_120:
        /* <DEDUP_REMOVED lines=12> */
.L_x_123:
[----:B------:R-:W-:Y:S05]  /*7e70*/  BSYNC B1 ;  /* 0x0000000000017941 */ /* 0x000fea0003800000 */
.L_x_122:
        /* <DEDUP_REMOVED lines=12> */
.L_x_125:
[----:B------:R-:W-:Y:S05]  /*7f40*/  BSYNC B1 ;  /* 0x0000000000017941 */ /* 0x000fea0003800000 */
.L_x_124:
        /* <DEDUP_REMOVED lines=12> */
.L_x_127:
[----:B------:R-:W-:Y:S05]  /*8010*/  BSYNC B1 ;  /* 0x0000000000017941 */ /* 0x000fea0003800000 */
.L_x_126:
        /* <DEDUP_REMOVED lines=12> */
.L_x_129:
[----:B------:R-:W-:Y:S05]  /*80e0*/  BSYNC B1 ;  /* 0x0000000000017941 */ /* 0x000fea0003800000 */
.L_x_128:
        /* <DEDUP_REMOVED lines=12> */
.L_x_131:
[----:B------:R-:W-:Y:S05]  /*81b0*/  BSYNC B1 ;  /* 0x0000000000017941 */ /* 0x000fea0003800000 */
.L_x_130:
        /* <DEDUP_REMOVED lines=12> */
.L_x_133:
[----:B------:R-:W-:Y:S05]  /*8280*/  BSYNC B1 ;  /* 0x0000000000017941 */ /* 0x000fea0003800000 */
.L_x_132:
        /* <DEDUP_REMOVED lines=12> */
.L_x_135:
[----:B------:R-:W-:Y:S05]  /*8350*/  BSYNC B1 ;  /* 0x0000000000017941 */ /* 0x000fea0003800000 */
.L_x_134:
        /* <DEDUP_REMOVED lines=12> */
.L_x_137:
[----:B------:R-:W-:Y:S05]  /*8420*/  BSYNC B1 ;  /* 0x0000000000017941 */ /* 0x000fea0003800000 */
.L_x_136:
        /* <DEDUP_REMOVED lines=12> */
.L_x_139:
[----:B------:R-:W-:Y:S05]  /*84f0*/  BSYNC B1 ;  /* 0x0000000000017941 */ /* 0x000fea0003800000 */
.L_x_138:
        /* <DEDUP_REMOVED lines=12> */
.L_x_141:
[----:B------:R-:W-:Y:S05]  /*85c0*/  BSYNC B1 ;  /* 0x0000000000017941 */ /* 0x000fea0003800000 */
.L_x_140:
        /* <DEDUP_REMOVED lines=12> */
.L_x_143:
[----:B------:R-:W-:Y:S05]  /*8690*/  BSYNC B1 ;  /* 0x0000000000017941 */ /* 0x000fea0003800000 */
.L_x_142:
        /* <DEDUP_REMOVED lines=12> */
.L_x_145:
[----:B------:R-:W-:Y:S05]  /*8760*/  BSYNC B1 ;  /* 0x0000000000017941 */ /* 0x000fea0003800000 */
.L_x_144:
        /* <DEDUP_REMOVED lines=12> */
.L_x_147:
[----:B------:R-:W-:Y:S05]  /*8830*/  BSYNC B1 ;  /* 0x0000000000017941 */ /* 0x000fea0003800000 */
.L_x_146:
        /* <DEDUP_REMOVED lines=12> */
.L_x_149:
[----:B------:R-:W-:Y:S05]  /*8900*/  BSYNC B1 ;  /* 0x0000000000017941 */ /* 0x000fea0003800000 */
.L_x_148:
        /* <DEDUP_REMOVED lines=12> */
.L_x_151:
[----:B------:R-:W-:Y:S05]  /*89d0*/  BSYNC B1 ;  /* 0x0000000000017941 */ /* 0x000fea0003800000 */
.L_x_150:
        /* <DEDUP_REMOVED lines=12> */
.L_x_153:
[----:B------:R-:W-:Y:S05]  /*8aa0*/  BSYNC B1 ;  /* 0x0000000000017941 */ /* 0x000fea0003800000 */
.L_x_152:
        /* <DEDUP_REMOVED lines=12> */
.L_x_155:
[----:B------:R-:W-:Y:S05]  /*8b70*/  BSYNC B1 ;  /* 0x0000000000017941 */ /* 0x000fea0003800000 */
.L_x_154:
        /* <DEDUP_REMOVED lines=12> */
.L_x_157:
[----:B------:R-:W-:Y:S05]  /*8c40*/  BSYNC B1 ;  /* 0x0000000000017941 */ /* 0x000fea0003800000 */
.L_x_156:
        /* <DEDUP_REMOVED lines=12> */
.L_x_159:
[----:B------:R-:W-:Y:S05]  /*8d10*/  BSYNC B1 ;  /* 0x0000000000017941 */ /* 0x000fea0003800000 */
.L_x_158:
        /* <DEDUP_REMOVED lines=12> */
.L_x_161:
[----:B------:R-:W-:Y:S05]  /*8de0*/  BSYNC B1 ;  /* 0x0000000000017941 */ /* 0x000fea0003800000 */
.L_x_160:
        /* <DEDUP_REMOVED lines=12> */
.L_x_163:
[----:B------:R-:W-:Y:S05]  /*8eb0*/  BSYNC B1 ;  /* 0x0000000000017941 */ /* 0x000fea0003800000 */
.L_x_162:
        /* <DEDUP_REMOVED lines=12> */
.L_x_165:
[----:B------:R-:W-:Y:S05]  /*8f80*/  BSYNC B1 ;  /* 0x0000000000017941 */ /* 0x000fea0003800000 */
.L_x_164:
        /* <DEDUP_REMOVED lines=12> */
.L_x_167:
[----:B------:R-:W-:Y:S05]  /*9050*/  BSYNC B1 ;  /* 0x0000000000017941 */ /* 0x000fea0003800000 */
.L_x_166:
        /* <DEDUP_REMOVED lines=12> */
.L_x_169:
[----:B------:R-:W-:Y:S05]  /*9120*/  BSYNC B1 ;  /* 0x0000000000017941 */ /* 0x000fea0003800000 */
.L_x_168:
        /* <DEDUP_REMOVED lines=12> */
.L_x_171:
[----:B------:R-:W-:Y:S05]  /*91f0*/  BSYNC B1 ;  /* 0x0000000000017941 */ /* 0x000fea0003800000 */
.L_x_170:
        /* <DEDUP_REMOVED lines=12> */
.L_x_173:
[----:B------:R-:W-:Y:S05]  /*92c0*/  BSYNC B1 ;  /* 0x0000000000017941 */ /* 0x000fea0003800000 */
.L_x_172:
        /* <DEDUP_REMOVED lines=12> */
.L_x_175:
[----:B------:R-:W-:Y:S05]  /*9390*/  BSYNC B1 ;  /* 0x0000000000017941 */ /* 0x000fea0003800000 */
.L_x_174:
        /* <DEDUP_REMOVED lines=12> */
.L_x_177:
[----:B------:R-:W-:Y:S05]  /*9460*/  BSYNC B1 ;  /* 0x0000000000017941 */ /* 0x000fea0003800000 */
.L_x_176:
        /* <DEDUP_REMOVED lines=12> */
.L_x_179:
[----:B------:R-:W-:Y:S05]  /*9530*/  BSYNC B1 ;  /* 0x0000000000017941 */ /* 0x000fea0003800000 */
.L_x_178:
        /* <DEDUP_REMOVED lines=12> */
.L_x_181:
[----:B------:R-:W-:Y:S05]  /*9600*/  BSYNC B1 ;  /* 0x0000000000017941 */ /* 0x000fea0003800000 */
.L_x_180:
        /* <DEDUP_REMOVED lines=12> */
.L_x_183:
[----:B------:R-:W-:Y:S05]  /*96d0*/  BSYNC B1 ;  /* 0x0000000000017941 */ /* 0x000fea0003800000 */
.L_x_182:
        /* <DEDUP_REMOVED lines=12> */
.L_x_185:
[----:B------:R-:W-:Y:S05]  /*97a0*/  BSYNC B1 ;  /* 0x0000000000017941 */ /* 0x000fea0003800000 */
.L_x_184:
        /* <DEDUP_REMOVED lines=12> */
.L_x_187:
[----:B------:R-:W-:Y:S05]  /*9870*/  BSYNC B1 ;  /* 0x0000000000017941 */ /* 0x000fea0003800000 */
.L_x_186:
        /* <DEDUP_REMOVED lines=12> */
.L_x_189:
[----:B------:R-:W-:Y:S05]  /*9940*/  BSYNC B1 ;  /* 0x0000000000017941 */ /* 0x000fea0003800000 */
.L_x_188:
        /* <DEDUP_REMOVED lines=12> */
.L_x_191:
[----:B------:R-:W-:Y:S05]  /*9a10*/  BSYNC B1 ;  /* 0x0000000000017941 */ /* 0x000fea0003800000 */
.L_x_190:
        /* <DEDUP_REMOVED lines=12> */
.L_x_193:
[----:B------:R-:W-:Y:S05]  /*9ae0*/  BSYNC B1 ;  /* 0x0000000000017941 */ /* 0x000fea0003800000 */
.L_x_192:
[----:B-----5:R-:W-:Y:S01]  /*9af0*/  LOP3.LUT R32, R32, 0xff, RZ, 0xc0, !PT ;  /* 0x000000ff20207812 */ /* 0x020fe200078ec0ff */
[----:B------:R-:W-:Y:S01]  /*9b00*/  BSSY B1, `(.L_x_194) ;  /* 0x000000b000017945 */ /* 0x000fe20003800000 */
[----:B------:R-:W-:Y:S02]  /*9b10*/  ISETP.LT.OR P5, PT, R34, 0x99, !P1 ;  /* 0x000000992200780c */ /* 0x000fe40004fa1670 */
[----:B------:R-:W-:-:S05]  /*9b20*/  F2FP.F16.E5M2.UNPACK_B R32, R32 ;  /* 0x00000020ff20723e */ /* 0x000fca00020004ff */
[----:B------:R-:W-:-:S05]  /*9b30*/  HADD2.F32 R32, -RZ, R32.H0_H0 ;  /* 0x20000020ff207230 */ /* 0x000fca0000004100 */
[----:B------:R-:W-:-:S04]  /*9b40*/  FMUL R32, R32, UR25 ;  /* 0x0000001920207c20 */ /* 0x000fc80008400000 */
[----:B------:R-:W-:Y:S01]  /*9b50*/  FFMA R32, R23, UR24, R32 ;  /* 0x0000001817207c23 */ /* 0x000fe20008000020 */
[----:B------:R-:W-:-:S04]  /*9b60*/  PRMT R23, RZ, 0x7610, R23 ;  /* 0x00007610ff177816 */ /* 0x000fc80000000017 */
[----:B0-----:R-:W-:-:S05]  /*9b70*/  F2FP.SATFINITE.E5M2.F32.PACK_AB_MERGE_C R33, RZ, R32, RZ ;  /* 0x00000020ff21723e */ /* 0x001fca00048060ff */
[----:B------:R0:W-:Y:S01]  /*9b80*/  @!P4 STG.E.U8 desc[UR22][R26.64+0x91], R33 ;  /* 0x000091211a00c986 */ /* 0x0001e2000c101116 */
[----:B------:R-:W-:Y:S05]  /*9b90*/  @P5 BRA `(.L_x_195) ;  /* 0x0000000000045947 */ /* 0x000fea0003800000 */
[----:B------:R0:W5:Y:S02]  /*9ba0*/  LDG.E.U8 R23, desc[UR22][R28.64+0x98] ;  /* 0x000098161c177981 */ /* 0x000164000c1e1100 */
.L_x_195:
[----:B------:R-:W-:Y:S05]  /*9bb0*/  BSYNC B1 ;  /* 0x0000000000017941 */ /* 0x000fea0003800000 */
.L_x_194:
        /* <DEDUP_REMOVED lines=8> */
[----:B------:R-:W-:-:S05]  /*9c40*/  F2FP.SATFINITE.E5M2.F32.PACK_AB_MERGE_C R23, RZ, R23, RZ ;  /* 0x00000017ff17723e */ /* 0x000fca00048060ff */
[----:B------:R0:W-:Y:S01]  /*9c50*/  @!P5 STG.E.U8 desc[UR22][R24.64+0x98], R23 ;  /* 0x000098171800d986 */ /* 0x0001e2000c101116 */
[----:B------:R-:W-:Y:S05]  /*9c60*/  @P4 BRA `(.L_x_197) ;  /* 0x0000000000044947 */ /* 0x000fea0003800000 */
[----:B------:R0:W5:Y:S02]  /*9c70*/  LDG.E.U8 R22, desc[UR22][R28.64+0x99] ;  /* 0x000099161c167981 */ /* 0x000164000c1e1100 */
.L_x_197:
[----:B------:R-:W-:Y:S05]  /*9c80*/  BSYNC B1 ;  /* 0x0000000000017941 */ /* 0x000fea0003800000 */
.L_x_196:
        /* <DEDUP_REMOVED lines=12> */
.L_x_199:
[----:B------:R-:W-:Y:S05]  /*9d50*/  BSYNC B1 ;  /* 0x0000000000017941 */ /* 0x000fea0003800000 */
.L_x_198:
        /* <DEDUP_REMOVED lines=12> */
.L_x_201:
[----:B------:R-:W-:Y:S05]  /*9e20*/  BSYNC B1 ;  /* 0x0000000000017941 */ /* 0x000fea0003800000 */
.L_x_200:
        /* <DEDUP_REMOVED lines=12> */
.L_x_203:
[----:B------:R-:W-:Y:S05]  /*9ef0*/  BSYNC B1 ;  /* 0x0000000000017941 */ /* 0x000fea0003800000 */
.L_x_202:
        /* <DEDUP_REMOVED lines=12> */
.L_x_205:
[----:B------:R-:W-:Y:S05]  /*9fc0*/  BSYNC B1 ;  /* 0x0000000000017941 */ /* 0x000fea0003800000 */
.L_x_204:
        /* <DEDUP_REMOVED lines=12> */
.L_x_207:
[----:B------:R-:W-:Y:S05]  /*a090*/  BSYNC B1 ;  /* 0x0000000000017941 */ /* 0x000fea0003800000 */
.L_x_206:
        /* <DEDUP_REMOVED lines=12> */
.L_x_209:
[----:B------:R-:W-:Y:S05]  /*a160*/  BSYNC B1 ;  /* 0x0000000000017941 */ /* 0x000fea0003800000 */
.L_x_208:
        /* <DEDUP_REMOVED lines=12> */
.L_x_211:
[----:B------:R-:W-:Y:S05]  /*a230*/  BSYNC B1 ;  /* 0x0000000000017941 */ /* 0x000fea0003800000 */
.L_x_210:
        /* <DEDUP_REMOVED lines=12> */
.L_x_213:
[----:B------:R-:W-:Y:S05]  /*a300*/  BSYNC B1 ;  /* 0x0000000000017941 */ /* 0x000fea0003800000 */
.L_x_212:
        /* <DEDUP_REMOVED lines=12> */
.L_x_215:
[----:B------:R-:W-:Y:S05]  /*a3d0*/  BSYNC B1 ;  /* 0x0000000000017941 */ /* 0x000fea0003800000 */
.L_x_214:
        /* <DEDUP_REMOVED lines=12> */
.L_x_217:
[----:B------:R-:W-:Y:S05]  /*a4a0*/  BSYNC B1 ;  /* 0x0000000000017941 */ /* 0x000fea0003800000 */
.L_x_216:
        /* <DEDUP_REMOVED lines=12> */
.L_x_219:
[----:B------:R-:W-:Y:S05]  /*a570*/  BSYNC B1 ;  /* 0x0000000000017941 */ /* 0x000fea0003800000 */
.L_x_218:
        /* <DEDUP_REMOVED lines=12> */
.L_x_221:
[----:B------:R-:W-:Y:S05]  /*a640*/  BSYNC B1 ;  /* 0x0000000000017941 */ /* 0x000fea0003800000 */
.L_x_220:
        /* <DEDUP_REMOVED lines=12> */
.L_x_223:
[----:B------:R-:W-:Y:S05]  /*a710*/  BSYNC B1 ;  /* 0x0000000000017941 */ /* 0x000fea0003800000 */
.L_x_222:
        /* <DEDUP_REMOVED lines=12> */
.L_x_225:
[----:B------:R-:W-:Y:S05]  /*a7e0*/  BSYNC B1 ;  /* 0x0000000000017941 */ /* 0x000fea0003800000 */
.L_x_224:
        /* <DEDUP_REMOVED lines=12> */
.L_x_227:
[----:B------:R-:W-:Y:S05]  /*a8b0*/  BSYNC B1 ;  /* 0x0000000000017941 */ /* 0x000fea0003800000 */
.L_x_226:
        /* <DEDUP_REMOVED lines=12> */
.L_x_229:
[----:B------:R-:W-:Y:S05]  /*a980*/  BSYNC B1 ;  /* 0x0000000000017941 */ /* 0x000fea0003800000 */
.L_x_228:
        /* <DEDUP_REMOVED lines=12> */
.L_x_231:
[----:B------:R-:W-:Y:S05]  /*aa50*/  BSYNC B1 ;  /* 0x0000000000017941 */ /* 0x000fea0003800000 */
.L_x_230:
        /* <DEDUP_REMOVED lines=12> */
.L_x_233:
[----:B------:R-:W-:Y:S05]  /*ab20*/  BSYNC B1 ;  /* 0x0000000000017941 */ /* 0x000fea0003800000 */
.L_x_232:
        /* <DEDUP_REMOVED lines=12> */
.L_x_235:
[----:B------:R-:W-:Y:S05]  /*abf0*/  BSYNC B1 ;  /* 0x0000000000017941 */ /* 0x000fea0003800000 */
.L_x_234:
        /* <DEDUP_REMOVED lines=12> */
.L_x_237:
[----:B------:R-:W-:Y:S05]  /*acc0*/  BSYNC B1 ;  /* 0x0000000000017941 */ /* 0x000fea0003800000 */
.L_x_236:
[----:B-----5:R-:W-:Y:S01]  /*acd0*/  LOP3.LUT R2, R2, 0xff, RZ, 0xc0, !PT ;  /* 0x000000ff02027812 */ /* 0x020fe200078ec0ff */
[----:B------:R-:W-:Y:S01]  /*ace0*/  BSSY B1, `(.L_x_238) ;  /* 0x000000b000017945 */ /* 0x000fe20003800000 */
[----:B------:R-:W-:Y:S02]  /*acf0*/  ISETP.LT.OR P5, PT, R34, 0xc1, !P2 ;  /* 0x000000c12200780c */ /* 0x000fe400057a1670 */
[----:B------:R-:W-:-:S05]  /*ad00*/  F2FP.F16.E5M2.UNPACK_B R2, R2 ;  /* 0x00000002ff02723e */ /* 0x000fca00020004ff */
[----:B------:R-:W-:-:S05]  /*ad10*/  HADD2.F32 R2, -RZ, R2.H0_H0 ;  /* 0x20000002ff027230 */ /* 0x000fca0000004100 */
[----:B0-----:R-:W-:-:S04]  /*ad20*/  FMUL R3, R2, UR25 ;  /* 0x0000001902037c20 */ /* 0x001fc80008400000 */
[----:B------:R-:W-:Y:S01]  /*ad30*/  FFMA R3, R0, UR24, R3 ;  /* 0x0000001800037c23 */ /* 0x000fe20008000003 */
[----:B------:R-:W-:-:S04]  /*ad40*/  PRMT R0, RZ, 0x7610, R0 ;  /* 0x00007610ff007816 */ /* 0x000fc80000000000 */
[----:B------:R-:W-:-:S05]  /*ad50*/  F2FP.SATFINITE.E5M2.F32.PACK_AB_MERGE_C R3, RZ, R3, RZ ;  /* 0x00000003ff03723e */ /* 0x000fca00048060ff */
[----:B------:R0:W-:Y:S01]  /*ad60*/  @!P4 STG.E.U8 desc[UR22][R24.64+0xc1], R3 ;  /* 0x0000c1031800c986 */ /* 0x0001e2000c101116 */
[----:B------:R-:W-:Y:S05]  /*ad70*/  @P5 BRA `(.L_x_239) ;  /* 0x0000000000045947 */ /* 0x000fea0003800000 */
[----:B------:R0:W5:Y:S02]  /*ad80*/  LDG.E.U8 R0, desc[UR22][R30.64+0xc0] ;  /* 0x0000c0161e007981 */ /* 0x000164000c1e1100 */
.L_x_239:
[----:B------:R-:W-:Y:S05]  /*ad90*/  BSYNC B1 ;  /* 0x0000000000017941 */ /* 0x000fea0003800000 */
.L_x_238:
[----:B------:R-:W2:Y:S01]  /*ada0*/  LDL.LU R2, [R1] ;  /* 0x0000000001027983 */ /* 0x000ea20000300800 */
[----:B-----5:R-:W-:Y:S01]  /*adb0*/  LOP3.LUT R0, R0, 0xff, RZ, 0xc0, !PT ;  /* 0x000000ff00007812 */ /* 0x020fe200078ec0ff */
[----:B------:R-:W-:Y:S01]  /*adc0*/  BSSY B1, `(.L_x_240) ;  /* 0x000000b000017945 */ /* 0x000fe20003800000 */
[----:B------:R-:W-:Y:S02]  /*add0*/  ISETP.LT.OR P4, PT, R34, 0xc2, !P2 ;  /* 0x000000c22200780c */ /* 0x000fe40005781670 */
[----:B------:R-:W-:-:S05]  /*ade0*/  F2FP.F16.E5M2.UNPACK_B R0, R0 ;  /* 0x00000000ff00723e */ /* 0x000fca00020004ff */
[----:B------:R-:W-:-:S05]  /*adf0*/  HADD2.F32 R0, -RZ, R0.H0_H0 ;  /* 0x20000000ff007230 */ /* 0x000fca0000004100 */
[----:B------:R-:W-:-:S04]  /*ae00*/  FMUL R0, R0, UR25 ;  /* 0x0000001900007c20 */ /* 0x000fc80008400000 */
[----:B--2---:R-:W-:-:S05]  /*ae10*/  FFMA R0, R2, UR24, R0 ;  /* 0x0000001802007c23 */ /* 0x004fca0008000000 */
[----:B0-----:R-:W-:Y:S02]  /*ae20*/  F2FP.SATFINITE.E5M2.F32.PACK_AB_MERGE_C R3, RZ, R0, RZ ;  /* 0x00000000ff03723e */ /* 0x001fe400048060ff */
[----:B------:R-:W-:-:S03]  /*ae30*/  PRMT R0, RZ, 0x7610, R0 ;  /* 0x00007610ff007816 */ /* 0x000fc60000000000 */
[----:B------:R0:W-:Y:S01]  /*ae40*/  @!P5 STG.E.U8 desc[UR22][R26.64+0xc0], R3 ;  /* 0x0000c0031a00d986 */ /* 0x0001e2000c101116 */
[----:B------:R-:W-:Y:S05]  /*ae50*/  @P4 BRA `(.L_x_241) ;  /* 0x0000000000044947 */ /* 0x000fea0003800000 */
[----:B------:R2:W5:Y:S02]  /*ae60*/  LDG.E.U8 R0, desc[UR22][R30.64+0xc1] ;  /* 0x0000c1161e007981 */ /* 0x000564000c1e1100 */
.L_x_241:
[----:B------:R-:W-:Y:S05]  /*ae70*/  BSYNC B1 ;  /* 0x0000000000017941 */ /* 0x000fea0003800000 */
.L_x_240:
[----:B------:R-:W3:Y:S01]  /*ae80*/  LDL.LU R2, [R1+0x4] ;  /* 0x0000040001027983 */ /* 0x000ee20000300800 */
[----:B-----5:R-:W-:Y:S01]  /*ae90*/  LOP3.LUT R0, R0, 0xff, RZ, 0xc0, !PT ;  /* 0x000000ff00007812 */ /* 0x020fe200078ec0ff */
[----:B------:R-:W-:Y:S01]  /*aea0*/  BSSY B1, `(.L_x_242) ;  /* 0x000000b000017945 */ /* 0x000fe20003800000 */
[----:B------:R-:W-:Y:S02]  /*aeb0*/  ISETP.LT.OR P5, PT, R34, 0xc9, !P1 ;  /* 0x000000c92200780c */ /* 0x000fe40004fa1670 */
[----:B------:R-:W-:-:S05]  /*aec0*/  F2FP.F16.E5M2.UNPACK_B R0, R0 ;  /* 0x00000000ff00723e */ /* 0x000fca00020004ff */
[----:B------:R-:W-:-:S05]  /*aed0*/  HADD2.F32 R0, -RZ, R0.H0_H0 ;  /* 0x20000000ff007230 */ /* 0x000fca0000004100 */
[----:B------:R-:W-:-:S04]  /*aee0*/  FMUL R0, R0, UR25 ;  /* 0x0000001900007c20 */ /* 0x000fc80008400000 */
[----:B---3--:R-:W-:-:S05]  /*aef0*/  FFMA R0, R2, UR24, R0 ;  /* 0x0000001802007c23 */ /* 0x008fca0008000000 */
[----:B0-----:R-:W-:Y:S02]  /*af00*/  F2FP.SATFINITE.E5M2.F32.PACK_AB_MERGE_C R3, RZ, R0, RZ ;  /* 0x00000000ff03723e */ /* 0x001fe400048060ff */
[----:B------:R-:W-:-:S03]  /*af10*/  PRMT R0, RZ, 0x7610, R0 ;  /* 0x00007610ff007816 */ /* 0x000fc60000000000 */
[----:B------:R0:W-:Y:S01]  /*af20*/  @!P4 STG.E.U8 desc[UR22][R26.64+0xc1], R3 ;  /* 0x0000c1031a00c986 */ /* 0x0001e2000c101116 */
[----:B------:R-:W-:Y:S05]  /*af30*/  @P5 BRA `(.L_x_243) ;  /* 0x0000000000045947 */ /* 0x000fea0003800000 */
[----:B------:R3:W5:Y:S02]  /*af40*/  LDG.E.U8 R0, desc[UR22][R28.64+0xc8] ;  /* 0x0000c8161c007981 */ /* 0x000764000c1e1100 */
.L_x_243:
[----:B------:R-:W-:Y:S05]  /*af50*/  BSYNC B1 ;  /* 0x0000000000017941 */ /* 0x000fea0003800000 */
.L_x_242:
[----:B------:R-:W2:Y:S01]  /*af60*/  LDL.LU R2, [R1+0x8] ;  /* 0x0000080001027983 */ /* 0x000ea20000300800 */
        /* <DEDUP_REMOVED lines=12> */
.L_x_245:
[----:B------:R-:W-:Y:S05]  /*b030*/  BSYNC B1 ;  /* 0x0000000000017941 */ /* 0x000fea0003800000 */
.L_x_244:
        /* <DEDUP_REMOVED lines=13> */
.L_x_247:
[----:B------:R-:W-:Y:S05]  /*b110*/  BSYNC B1 ;  /* 0x0000000000017941 */ /* 0x000fea0003800000 */
.L_x_246:
        /* <DEDUP_REMOVED lines=13> */
.L_x_249:
[----:B------:R-:W-:Y:S05]  /*b1f0*/  BSYNC B1 ;  /* 0x0000000000017941 */ /* 0x000fea0003800000 */
.L_x_248:
        /* <DEDUP_REMOVED lines=13> */
.L_x_251:
[----:B------:R-:W-:Y:S05]  /*b2d0*/  BSYNC B1 ;  /* 0x0000000000017941 */ /* 0x000fea0003800000 */
.L_x_250:
        /* <DEDUP_REMOVED lines=13> */
.L_x_253:
[----:B------:R-:W-:Y:S05]  /*b3b0*/  BSYNC B1 ;  /* 0x0000000000017941 */ /* 0x000fea0003800000 */
.L_x_252:
        /* <DEDUP_REMOVED lines=13> */
.L_x_255:
[----:B------:R-:W-:Y:S05]  /*b490*/  BSYNC B1 ;  /* 0x0000000000017941 */ /* 0x000fea0003800000 */
.L_x_254:
        /* <DEDUP_REMOVED lines=13> */
.L_x_257:
[----:B------:R-:W-:Y:S05]  /*b570*/  BSYNC B1 ;  /* 0x0000000000017941 */ /* 0x000fea0003800000 */
.L_x_256:
        /* <DEDUP_REMOVED lines=13> */
.L_x_259:
[----:B------:R-:W-:Y:S05]  /*b650*/  BSYNC B1 ;  /* 0x0000000000017941 */ /* 0x000fea0003800000 */
.L_x_258:
        /* <DEDUP_REMOVED lines=13> */
.L_x_261:
[----:B------:R-:W-:Y:S05]  /*b730*/  BSYNC B1 ;  /* 0x0000000000017941 */ /* 0x000fea0003800000 */
.L_x_260:
        /* <DEDUP_REMOVED lines=13> */
.L_x_263:
[----:B------:R-:W-:Y:S05]  /*b810*/  BSYNC B1 ;  /* 0x0000000000017941 */ /* 0x000fea0003800000 */
.L_x_262:
        /* <DEDUP_REMOVED lines=13> */
.L_x_265:
[----:B------:R-:W-:Y:S05]  /*b8f0*/  BSYNC B1 ;  /* 0x0000000000017941 */ /* 0x000fea0003800000 */
.L_x_264:
        /* <DEDUP_REMOVED lines=13> */
.L_x_267:
[----:B------:R-:W-:Y:S05]  /*b9d0*/  BSYNC B1 ;  /* 0x0000000000017941 */ /* 0x000fea0003800000 */
.L_x_266:
        /* <DEDUP_REMOVED lines=13> */
.L_x_269:
[----:B------:R-:W-:Y:S05]  /*bab0*/  BSYNC B1 ;  /* 0x0000000000017941 */ /* 0x000fea0003800000 */
.L_x_268:
        /* <DEDUP_REMOVED lines=13> */
.L_x_271:
[----:B------:R-:W-:Y:S05]  /*bb90*/  BSYNC B1 ;  /* 0x0000000000017941 */ /* 0x000fea0003800000 */
.L_x_270:
        /* <DEDUP_REMOVED lines=13> */
.L_x_273:
[----:B------:R-:W-:Y:S05]  /*bc70*/  BSYNC B1 ;  /* 0x0000000000017941 */ /* 0x000fea0003800000 */
.L_x_272:
        /* <DEDUP_REMOVED lines=13> */
.L_x_275:
[----:B------:R-:W-:Y:S05]  /*bd50*/  BSYNC B1 ;  /* 0x0000000000017941 */ /* 0x000fea0003800000 */
.L_x_274:
        /* <DEDUP_REMOVED lines=13> */
.L_x_277:
[----:B------:R-:W-:Y:S05]  /*be30*/  BSYNC B1 ;  /* 0x0000000000017941 */ /* 0x000fea0003800000 */
.L_x_276:
        /* <DEDUP_REMOVED lines=13> */
.L_x_279:
[----:B------:R-:W-:Y:S05]  /*bf10*/  BSYNC B1 ;  /* 0x0000000000017941 */ /* 0x000fea0003800000 */
.L_x_278:
        /* <DEDUP_REMOVED lines=13> */
.L_x_281:
[----:B------:R-:W-:Y:S05]  /*bff0*/  BSYNC B1 ;  /* 0x0000000000017941 */ /* 0x000fea0003800000 */
.L_x_280:
        /* <DEDUP_REMOVED lines=13> */
.L_x_283:
[----:B------:R-:W-:Y:S05]  /*c0d0*/  BSYNC B1 ;  /* 0x0000000000017941 */ /* 0x000fea0003800000 */
.L_x_282:
        /* <DEDUP_REMOVED lines=13> */
.L_x_285:
[----:B------:R-:W-:Y:S05]  /*c1b0*/  BSYNC B1 ;  /* 0x0000000000017941 */ /* 0x000fea0003800000 */
.L_x_284:
        /* <DEDUP_REMOVED lines=13> */
.L_x_287:
[----:B------:R-:W-:Y:S05]  /*c290*/  BSYNC B1 ;  /* 0x0000000000017941 */ /* 0x000fea0003800000 */
.L_x_286:
        /* <DEDUP_REMOVED lines=13> */
.L_x_289:
[----:B------:R-:W-:Y:S05]  /*c370*/  BSYNC B1 ;  /* 0x0000000000017941 */ /* 0x000fea0003800000 */
.L_x_288:
        /* <DEDUP_REMOVED lines=13> */
.L_x_291:
[----:B------:R-:W-:Y:S05]  /*c450*/  BSYNC B1 ;  /* 0x0000000000017941 */ /* 0x000fea0003800000 */
.L_x_290:
        /* <DEDUP_REMOVED lines=13> */
.L_x_293:
[----:B------:R-:W-:Y:S05]  /*c530*/  BSYNC B1 ;  /* 0x0000000000017941 */ /* 0x000fea0003800000 */
.L_x_292:
        /* <DEDUP_REMOVED lines=13> */
.L_x_295:
[----:B------:R-:W-:Y:S05]  /*c610*/  BSYNC B1 ;  /* 0x0000000000017941 */ /* 0x000fea0003800000 */
.L_x_294:
        /* <DEDUP_REMOVED lines=13> */
.L_x_297:
[----:B------:R-:W-:Y:S05]  /*c6f0*/  BSYNC B1 ;  /* 0x0000000000017941 */ /* 0x000fea0003800000 */
.L_x_296:
[----:B------:R-:W-:Y:S05]  /*c700*/  @P2 BRA `(.L_x_298) ;  /* 0x0000002000a42947 */ /* 0x000fea0003800000 */
[----:B------:R-:W2:Y:S01]  /*c710*/  LDL.LU R2, [R1+0x74] ;  /* 0x0000740001027983 */ /* 0x000ea20000300800 */
[----:B-----5:R-:W-:-:S04]  /*c720*/  LOP3.LUT R0, R0, 0xff, RZ, 0xc0, !PT ;  /* 0x000000ff00007812 */ /* 0x020fc800078ec0ff */
[----:B------:R-:W-:-:S05]  /*c730*/  F2FP.F16.E5M2.UNPACK_B R0, R0 ;  /* 0x00000000ff00723e */ /* 0x000fca00020004ff */
[----:B------:R-:W-:-:S05]  /*c740*/  HADD2.F32 R0, -RZ, R0.H0_H0 ;  /* 0x20000000ff007230 */ /* 0x000fca0000004100 */
[----:B------:R-:W-:-:S04]  /*c750*/  FMUL R0, R0, UR25 ;  /* 0x0000001900007c20 */ /* 0x000fc80008400000 */
[----:B--2---:R-:W-:-:S05]  /*c760*/  FFMA R0, R2, UR24, R0 ;  /* 0x0000001802007c23 */ /* 0x004fca0008000000 */
[----:B0-----:R-:W-:-:S05]  /*c770*/  F2FP.SATFINITE.E5M2.F32.PACK_AB_MERGE_C R3, RZ, R0, RZ ;  /* 0x00000000ff03723e */ /* 0x001fca00048060ff */
[----:B------:R0:W-:Y:S01]  /*c780*/  STG.E.U8 desc[UR22][R26.64+0xf9], R3 ;  /* 0x0000f9031a007986 */ /* 0x0001e2000c101116 */
[----:B------:R-:W-:Y:S05]  /*c790*/  BRA `(.L_x_298) ;  /* 0x0000002000807947 */ /* 0x000fea0003800000 */
.L_x_41:
[C---:B------:R-:W-:Y:S01]  /*c7a0*/  ISETP.GE.AND P2, PT, R39.reuse, 0x1, PT ;  /* 0x000000012700780c */ /* 0x040fe20003f46270 */
[----:B------:R-:W2:Y:S01]  /*c7b0*/  LDL.LU R227, [R1+0x14] ;  /* 0x0000140001e37983 */ /* 0x000ea20000300800 */
[----:B------:R-:W-:Y:S01]  /*c7c0*/  ISETP.GE.AND P1, PT, R39, 0x9, PT ;  /* 0x000000092700780c */ /* 0x000fe20003f26270 */
[----:B------:R-:W-:Y:S01]  /*c7d0*/  FMUL R226, R226, UR24 ;  /* 0x00000018e2e27c20 */ /* 0x000fe20008400000 */
[C---:B------:R-:W-:Y:S01]  /*c7e0*/  ISETP.LT.OR P4, PT, R34.reuse, 0x1, !P2 ;  /* 0x000000012200780c */ /* 0x040fe20005781670 */
[----:B------:R-:W-:Y:S01]  /*c7f0*/  FMUL R225, R225, UR24 ;  /* 0x00000018e1e17c20 */ /* 0x000fe20008400000 */
[----:B------:R-:W-:Y:S01]  /*c800*/  ISETP.LT.OR P5, PT, R34, 0x2, !P2 ;  /* 0x000000022200780c */ /* 0x000fe200057a1670 */
[----:B------:R-:W-:Y:S01]  /*c810*/  FMUL R224, R224, UR24 ;  /* 0x00000018e0e07c20 */ /* 0x000fe20008400000 */
[----:B------:R-:W-:Y:S02]  /*c820*/  ISETP.LT.OR P6, PT, R34, 0x1, !P1 ;  /* 0x000000012200780c */ /* 0x000fe40004fc1670 */
[----:B------:R-:W-:-:S02]  /*c830*/  F2FP.SATFINITE.E5M2.F32.PACK_AB_MERGE_C R29, RZ, R226, RZ ;  /* 0x000000e2ff1d723e */ /* 0x000fc400048060ff */
[----:B------:R-:W-:Y:S01]  /*c840*/  F2FP.SATFINITE.E5M2.F32.PACK_AB_MERGE_C R225, RZ, R225, RZ ;  /* 0x000000e1ffe1723e */ /* 0x000fe200048060ff */
[----:B------:R-:W-:Y:S01]  /*c850*/  FMUL R223, R223, UR24 ;  /* 0x00000018dfdf7c20 */ /* 0x000fe20008400000 */
[----:B------:R-:W-:Y:S01]  /*c860*/  F2FP.SATFINITE.E5M2.F32.PACK_AB_MERGE_C R31, RZ, R224, RZ ;  /* 0x000000e0ff1f723e */ /* 0x000fe200048060ff */
[----:B------:R-:W-:Y:S01]  /*c870*/  FMUL R222, R222, UR24 ;  /* 0x00000018dede7c20 */ /* 0x000fe20008400000 */
[----:B------:R-:W-:Y:S01]  /*c880*/  FMUL R221, R221, UR24 ;  /* 0x00000018dddd7c20 */ /* 0x000fe20008400000 */
[----:B------:R0:W-:Y:S01]  /*c890*/  @!P4 STG.E.U8 desc[UR22][R24.64], R29 ;  /* 0x0000001d1800c986 */ /* 0x0001e2000c101116 */
[----:B------:R-:W-:-:S03]  /*c8a0*/  ISETP.LT.OR P4, PT, R34, 0x2, !P1 ;  /* 0x000000022200780c */ /* 0x000fc60004f81670 */
[----:B------:R-:W-:Y:S01]  /*c8b0*/  @!P5 STG.E.U8 desc[UR22][R24.64+0x1], R225 ;  /* 0x000001e11800d986 */ /* 0x000fe2000c101116 */
[----:B------:R-:W-:-:S03]  /*c8c0*/  ISETP.LT.OR P5, PT, R34, 0x9, !P2 ;  /* 0x000000092200780c */ /* 0x000fc600057a1670 */
[----:B------:R3:W-:Y:S01]  /*c8d0*/  @!P6 STG.E.U8 desc[UR22][R26.64], R31 ;  /* 0x0000001f1a00e986 */ /* 0x0007e2000c101116 */
[----:B------:R-:W-:Y:S02]  /*c8e0*/  ISETP.LT.OR P6, PT, R34, 0xa, !P2 ;  /* 0x0000000a2200780c */ /* 0x000fe400057c1670 */
[----:B------:R-:W-:Y:S01]  /*c8f0*/  F2FP.SATFINITE.E5M2.F32.PACK_AB_MERGE_C R223, RZ, R223, RZ ;  /* 0x000000dfffdf723e */ /* 0x000fe200048060ff */
[----:B------:R-:W-:Y:S01]  /*c900*/  FMUL R219, R219, UR24 ;  /* 0x00000018dbdb7c20 */ /* 0x000fe20008400000 */
[----:B------:R-:W-:Y:S01]  /*c910*/  F2FP.SATFINITE.E5M2.F32.PACK_AB_MERGE_C R33, RZ, R222, RZ ;  /* 0x000000deff21723e */ /* 0x000fe200048060ff */
[----:B------:R-:W-:Y:S01]  /*c920*/  FMUL R220, R220, UR24 ;  /* 0x00000018dcdc7c20 */ /* 0x000fe20008400000 */
[----:B------:R-:W-:Y:S01]  /*c930*/  F2FP.SATFINITE.E5M2.F32.PACK_AB_MERGE_C R221, RZ, R221, RZ ;  /* 0x000000ddffdd723e */ /* 0x000fe200048060ff */
[----:B------:R-:W-:Y:S01]  /*c940*/  @!P4 STG.E.U8 desc[UR22][R26.64+0x1], R223 ;  /* 0x000001df1a00c986 */ /* 0x000fe2000c101116 */
[----:B------:R-:W-:-:S03]  /*c950*/  ISETP.LT.OR P4, PT, R34, 0x9, !P1 ;  /* 0x000000092200780c */ /* 0x000fc60004f81670 */
[----:B------:R4:W-:Y:S01]  /*c960*/  @!P5 STG.E.U8 desc[UR22][R24.64+0x8], R33 ;  /* 0x000008211800d986 */ /* 0x0009e2000c101116 */
[----:B------:R-:W-:-:S03]  /*c970*/  ISETP.LT.OR P5, PT, R34, 0xa, !P1 ;  /* 0x0000000a2200780c */ /* 0x000fc60004fa1670 */
[----:B------:R-:W-:Y:S01]  /*c980*/  @!P6 STG.E.U8 desc[UR22][R24.64+0x9], R221 ;  /* 0x000009dd1800e986 */ /* 0x000fe2000c101116 */
[----:B------:R-:W-:Y:S01]  /*c990*/  ISETP.LT.OR P6, PT, R34, 0x11, !P2 ;  /* 0x000000112200780c */ /* 0x000fe200057c1670 */
[----:B------:R-:W-:Y:S01]  /*c9a0*/  FMUL R218, R218, UR24 ;  /* 0x00000018dada7c20 */ /* 0x000fe20008400000 */
[----:B------:R-:W-:Y:S01]  /*c9b0*/  F2FP.SATFINITE.E5M2.F32.PACK_AB_MERGE_C R219, RZ, R219, RZ ;  /* 0x000000dbffdb723e */ /* 0x000fe200048060ff */
[----:B------:R-:W-:Y:S01]  /*c9c0*/  FMUL R217, R217, UR24 ;  /* 0x00000018d9d97c20 */ /* 0x000fe20008400000 */
[----:B0-----:R-:W-:Y:S01]  /*c9d0*/  F2FP.SATFINITE.E5M2.F32.PACK_AB_MERGE_C R29, RZ, R220, RZ ;  /* 0x000000dcff1d723e */ /* 0x001fe200048060ff */
[----:B------:R-:W-:Y:S01]  /*c9e0*/  FMUL R216, R216, UR24 ;  /* 0x00000018d8d87c20 */ /* 0x000fe20008400000 */
[----:B---3--:R-:W-:Y:S01]  /*c9f0*/  F2FP.SATFINITE.E5M2.F32.PACK_AB_MERGE_C R31, RZ, R218, RZ ;  /* 0x000000daff1f723e */ /* 0x008fe200048060ff */
[----:B------:R-:W-:Y:S01]  /*ca00*/  FMUL R215, R215, UR24 ;  /* 0x00000018d7d77c20 */ /* 0x000fe20008400000 */
[----:B------:R-:W-:Y:S01]  /*ca10*/  FMUL R213, R213, UR24 ;  /* 0x00000018d5d57c20 */ /* 0x000fe20008400000 */
[----:B------:R-:W-:Y:S01]  /*ca20*/  @!P5 STG.E.U8 desc[UR22][R26.64+0x9], R219 ;  /* 0x000009db1a00d986 */ /* 0x000fe2000c101116 */
[----:B------:R-:W-:-:S03]  /*ca30*/  ISETP.LT.OR P5, PT, R34, 0x12, !P2 ;  /* 0x000000122200780c */ /* 0x000fc600057a1670 */
[----:B------:R0:W-:Y:S01]  /*ca40*/  @!P4 STG.E.U8 desc[UR22][R26.64+0x8], R29 ;  /* 0x0000081d1a00c986 */ /* 0x0001e2000c101116 */
[----:B------:R-:W-:-:S03]  /*ca50*/  ISETP.LT.OR P4, PT, R34, 0x11, !P1 ;  /* 0x000000112200780c */ /* 0x000fc60004f81670 */
[----:B------:R3:W-:Y:S01]  /*ca60*/  @!P6 STG.E.U8 desc[UR22][R24.64+0x10], R31 ;  /* 0x0000101f1800e986 */ /* 0x0007e2000c101116 */
[----:B------:R-:W-:Y:S02]  /*ca70*/  ISETP.LT.OR P6, PT, R34, 0x12, !P1 ;  /* 0x000000122200780c */ /* 0x000fe40004fc1670 */
[----:B------:R-:W-:Y:S01]  /*ca80*/  F2FP.SATFINITE.E5M2.F32.PACK_AB_MERGE_C R217, RZ, R217, RZ ;  /* 0x000000d9ffd9723e */ /* 0x000fe200048060ff */
[----:B------:R-:W-:Y:S01]  /*ca90*/  FMUL R214, R214, UR24 ;  /* 0x00000018d6d67c20 */ /* 0x000fe20008400000 */
[----:B----4-:R-:W-:Y:S01]  /*caa0*/  F2FP.SATFINITE.E5M2.F32.PACK_AB_MERGE_C R33, RZ, R216, RZ ;  /* 0x000000d8ff21723e */ /* 0x010fe200048060ff */
[----:B------:R-:W-:Y:S01]  /*cab0*/  FMUL R212, R212, UR24 ;  /* 0x00000018d4d47c20 */ /* 0x000fe20008400000 */
[----:B------:R-:W-:Y:S01]  /*cac0*/  F2FP.SATFINITE.E5M2.F32.PACK_AB_MERGE_C R215, RZ, R215, RZ ;  /* 0x000000d7ffd7723e */ /* 0x000fe200048060ff */
[----:B------:R-:W-:Y:S01]  /*cad0*/  @!P5 STG.E.U8 desc[UR22][R24.64+0x11], R217 ;  /* 0x000011d91800d986 */ /* 0x000fe2000c101116 */
[----:B------:R-:W-:-:S03]  /*cae0*/  ISETP.LT.OR P5, PT, R34, 0x1a, !P2 ;  /* 0x0000001a2200780c */ /* 0x000fc600057a1670 */
[----:B------:R4:W-:Y:S01]  /*caf0*/  @!P4 STG.E.U8 desc[UR22][R26.64+0x10], R33 ;  /* 0x000010211a00c986 */ /* 0x0009e2000c101116 */
[----:B------:R-:W-:-:S03]  /*cb00*/  ISETP.LT.OR P4, PT, R34, 0x19, !P2 ;  /* 0x000000192200780c */ /* 0x000fc60005781670 */
[----:B------:R-:W-:Y:S01]  /*cb10*/  @!P6 STG.E.U8 desc[UR22][R26.64+0x11], R215 ;  /* 0x000011d71a00e986 */ /* 0x000fe2000c101116 */
[----:B------:R-:W-:Y:S02]  /*cb20*/  ISETP.LT.OR P6, PT, R34, 0x19, !P1 ;  /* 0x000000192200780c */ /* 0x000fe40004fc1670 */
[----:B------:R-:W-:Y:S01]  /*cb30*/  F2FP.SATFINITE.E5M2.F32.PACK_AB_MERGE_C R213, RZ, R213, RZ ;  /* 0x000000d5ffd5723e */ /* 0x000fe200048060ff */
[----:B------:R-:W-:Y:S01]  /*cb40*/  FMUL R211, R211, UR24 ;  /* 0x00000018d3d37c20 */ /* 0x000fe20008400000 */
[----:B0-----:R-:W-:Y:S01]  /*cb50*/  F2FP.SATFINITE.E5M2.F32.PACK_AB_MERGE_C R29, RZ, R214, RZ ;  /* 0x000000d6ff1d723e */ /* 0x001fe200048060ff */
[----:B------:R-:W-:Y:S01]  /*cb60*/  FMUL R210, R210, UR24 ;  /* 0x00000018d2d27c20 */ /* 0x000fe20008400000 */
[----:B---3--:R-:W-:Y:S01]  /*cb70*/  F2FP.SATFINITE.E5M2.F32.PACK_AB_MERGE_C R31, RZ, R212, RZ ;  /* 0x000000d4ff1f723e */ /* 0x008fe200048060ff */
[----:B------:R-:W-:Y:S01]  /*cb80*/  @!P5 STG.E.U8 desc[UR22][R24.64+0x19], R213 ;  /* 0x000019d51800d986 */ /* 0x000fe2000c101116 */
[----:B------:R-:W-:-:S03]  /*cb90*/  ISETP.LT.OR P5, PT, R34, 0x1a, !P1 ;  /* 0x0000001a2200780c */ /* 0x000fc60004fa1670 */
[----:B------:R0:W-:Y:S01]  /*cba0*/  @!P4 STG.E.U8 desc[UR22][R24.64+0x18], R29 ;  /* 0x0000181d1800c986 */ /* 0x0001e2000c101116 */
[----:B------:R-:W-:-:S03]  /*cbb0*/  ISETP.LT.OR P4, PT, R34, 0x21, !P2 ;  /* 0x000000212200780c */ /* 0x000fc60005781670 */
[----:B------:R3:W-:Y:S01]  /*cbc0*/  @!P6 STG.E.U8 desc[UR22][R26.64+0x18], R31 ;  /* 0x0000181f1a00e986 */ /* 0x0007e2000c101116 */
[----:B------:R-:W-:Y:S01]  /*cbd0*/  ISETP.LT.OR P6, PT, R34, 0x22, !P2 ;  /* 0x000000222200780c */ /* 0x000fe200057c1670 */
[----:B------:R-:W-:Y:S01]  /*cbe0*/  FMUL R209, R209, UR24 ;  /* 0x00000018d1d17c20 */ /* 0x000fe20008400000 */
        /* <DEDUP_REMOVED lines=46> */
[C---:B------:R-:W-:Y:S01]  /*ced0*/  ISETP.LT.OR P6, PT, R34.reuse, 0x3a, !P2 ;  /* 0x0000003a2200780c */ /* 0x040fe200057c1670 */
[----:B------:R-:W-:Y:S01]  /*cee0*/  FMUL R197, R197, UR24 ;  /* 0x00000018c5c57c20 */ /* 0x000fe20008400000 */
[----:B------:R-:W-:Y:S01]  /*cef0*/  F2FP.SATFINITE.E5M2.F32.PACK_AB_MERGE_C R199, RZ, R199, RZ ;  /* 0x000000c7ffc7723e */ /* 0x000fe200048060ff */
[----:B------:R-:W2:Y:S01]  /*cf00*/  LDL.LU R226, [R1+0x10] ;  /* 0x0000100001e27983 */ /* 0x000ea20000300800 */
[----:B----4-:R-:W-:Y:S02]  /*cf10*/  F2FP.SATFINITE.E5M2.F32.PACK_AB_MERGE_C R33, RZ, R198, RZ ;  /* 0x000000c6ff21723e */ /* 0x010fe400048060ff */
[----:B------:R-:W-:Y:S01]  /*cf20*/  F2FP.SATFINITE.E5M2.F32.PACK_AB_MERGE_C R197, RZ, R197, RZ ;  /* 0x000000c5ffc5723e */ /* 0x000fe200048060ff */
[----:B------:R-:W-:Y:S01]  /*cf30*/  @!P5 STG.E.U8 desc[UR22][R26.64+0x31], R199 ;  /* 0x000031c71a00d986 */ /* 0x000fe2000c101116 */
[----:B------:R-:W-:-:S03]  /*cf40*/  ISETP.LT.OR P5, PT, R34, 0x3a, !P1 ;  /* 0x0000003a2200780c */ /* 0x000fc60004fa1670 */
[----:B------:R-:W4:Y:S01]  /*cf50*/  LDL.LU R224, [R1+0xc] ;  /* 0x00000c0001e07983 */ /* 0x000f220000300800 */
[----:B------:R-:W-:-:S03]  /*cf60*/  FMUL R195, R195, UR24 ;  /* 0x00000018c3c37c20 */ /* 0x000fc60008400000 */
[----:B------:R1:W-:Y:S01]  /*cf70*/  @!P4 STG.E.U8 desc[UR22][R24.64+0x38], R33 ;  /* 0x000038211800c986 */ /* 0x0003e2000c101116 */
[----:B------:R-:W-:-:S03]  /*cf80*/  ISETP.LT.OR P4, PT, R34, 0x39, !P1 ;  /* 0x000000392200780c */ /* 0x000fc60004f81670 */
[----:B------:R-:W2:Y:S01]  /*cf90*/  LDL.LU R225, [R1+0x8] ;  /* 0x0000080001e17983 */ /* 0x000ea20000300800 */
[----:B------:R-:W-:-:S03]  /*cfa0*/  FMUL R196, R196, UR24 ;  /* 0x00000018c4c47c20 */ /* 0x000fc60008400000 */
[----:B------:R-:W-:Y:S01]  /*cfb0*/  @!P6 STG.E.U8 desc[UR22][R24.64+0x39], R197 ;  /* 0x000039c51800e986 */ /* 0x000fe2000c101116 */
[----:B------:R-:W-:-:S03]  /*cfc0*/  ISETP.LT.OR P6, PT, R34, 0x41, !P2 ;  /* 0x000000412200780c */ /* 0x000fc600057c1670 */
[----:B------:R-:W4:Y:S01]  /*cfd0*/  LDL.LU R222, [R1] ;  /* 0x0000000001de7983 */ /* 0x000f220000300800 */
[----:B------:R-:W-:-:S03]  /*cfe0*/  FMUL R194, R194, UR24 ;  /* 0x00000018c2c27c20 */ /* 0x000fc60008400000 */
[----:B------:R-:W4:Y:S04]  /*cff0*/  LDL.LU R223, [R1+0x18] ;  /* 0x0000180001df7983 */ /* 0x000f280000300800 */
[----:B------:R-:W4:Y:S01]  /*d000*/  LDL.LU R221, [R1+0x4] ;  /* 0x0000040001dd7983 */ /* 0x000f220000300800 */
[----:B------:R-:W-:Y:S01]  /*d010*/  F2FP.SATFINITE.E5M2.F32.PACK_AB_MERGE_C R195, RZ, R195, RZ ;  /* 0x000000c3ffc3723e */ /* 0x000fe200048060ff */
[----:B------:R-:W-:Y:S01]  /*d020*/  FMUL R193, R193, UR24 ;  /* 0x00000018c1c17c20 */ /* 0x000fe20008400000 */
[----:B0-----:R-:W-:Y:S01]  /*d030*/  F2FP.SATFINITE.E5M2.F32.PACK_AB_MERGE_C R29, RZ, R196, RZ ;  /* 0x000000c4ff1d723e */ /* 0x001fe200048060ff */
[----:B------:R-:W-:Y:S01]  /*d040*/  FMUL R192, R192, UR24 ;  /* 0x00000018c0c07c20 */ /* 0x000fe20008400000 */
[----:B---3--:R-:W-:Y:S01]  /*d050*/  F2FP.SATFINITE.E5M2.F32.PACK_AB_MERGE_C R31, RZ, R194, RZ ;  /* 0x000000c2ff1f723e */ /* 0x008fe200048060ff */
[----:B------:R-:W-:Y:S01]  /*d060*/  @!P5 STG.E.U8 desc[UR22][R26.64+0x39], R195 ;  /* 0x000039c31a00d986 */ /* 0x000fe2000c101116 */
[C---:B------:R-:W-:Y:S01]  /*d070*/  ISETP.LT.OR P5, PT, R34.reuse, 0x42, !P2 ;  /* 0x000000422200780c */ /* 0x040fe200057a1670 */
[----:B------:R-:W-:Y:S01]  /*d080*/  FMUL R191, R191, UR24 ;  /* 0x00000018bfbf7c20 */ /* 0x000fe20008400000 */
[----:B------:R-:W-:Y:S01]  /*d090*/  F2FP.SATFINITE.E5M2.F32.PACK_AB_MERGE_C R193, RZ, R193, RZ ;  /* 0x000000c1ffc1723e */ /* 0x000fe200048060ff */
[----:B------:R0:W-:Y:S01]  /*d0a0*/  @!P4 STG.E.U8 desc[UR22][R26.64+0x38], R29 ;  /* 0x0000381d1a00c986 */ /* 0x0001e2000c101116 */
[C---:B------:R-:W-:Y:S01]  /*d0b0*/  ISETP.LT.OR P4, PT, R34.reuse, 0x41, !P1 ;  /* 0x000000412200780c */ /* 0x040fe20004f81670 */
[----:B------:R-:W-:Y:S01]  /*d0c0*/  FMUL R189, R189, UR24 ;  /* 0x00000018bdbd7c20 */ /* 0x000fe20008400000 */
[----:B-1----:R-:W-:Y:S01]  /*d0d0*/  F2FP.SATFINITE.E5M2.F32.PACK_AB_MERGE_C R33, RZ, R192, RZ ;  /* 0x000000c0ff21723e */ /* 0x002fe200048060ff */
[----:B------:R1:W-:Y:S01]  /*d0e0*/  @!P6 STG.E.U8 desc[UR22][R24.64+0x40], R31 ;  /* 0x0000401f1800e986 */ /* 0x0003e2000c101116 */
[----:B------:R-:W-:Y:S01]  /*d0f0*/  ISETP.LT.OR P6, PT, R34, 0x42, !P1 ;  /* 0x000000422200780c */ /* 0x000fe20004fc1670 */
[----:B------:R-:W-:Y:S01]  /*d100*/  FMUL R190, R190, UR24 ;  /* 0x00000018bebe7c20 */ /* 0x000fe20008400000 */
[----:B------:R-:W-:Y:S01]  /*d110*/  F2FP.SATFINITE.E5M2.F32.PACK_AB_MERGE_C R191, RZ, R191, RZ ;  /* 0x000000bfffbf723e */ /* 0x000fe200048060ff */
[----:B------:R-:W-:Y:S01]  /*d120*/  FMUL R188, R188, UR24 ;  /* 0x00000018bcbc7c20 */ /* 0x000fe20008400000 */
[----:B------:R-:W-:Y:S01]  /*d130*/  F2FP.SATFINITE.E5M2.F32.PACK_AB_MERGE_C R189, RZ, R189, RZ ;  /* 0x000000bdffbd723e */ /* 0x000fe200048060ff */
[----:B------:R-:W-:Y:S01]  /*d140*/  @!P5 STG.E.U8 desc[UR22][R24.64+0x41], R193 ;  /* 0x000041c11800d986 */ /* 0x000fe2000c101116 */
[C---:B------:R-:W-:Y:S01]  /*d150*/  ISETP.LT.OR P5, PT, R34.reuse, 0x4a, !P2 ;  /* 0x0000004a2200780c */ /* 0x040fe200057a1670 */
[----:B------:R-:W-:Y:S01]  /*d160*/  FMUL R187, R187, UR24 ;  /* 0x00000018bbbb7c20 */ /* 0x000fe20008400000 */
[----:B0-----:R-:W-:Y:S01]  /*d170*/  F2FP.SATFINITE.E5M2.F32.PACK_AB_MERGE_C R29, RZ, R190, RZ ;  /* 0x000000beff1d723e */ /* 0x001fe200048060ff */
[----:B------:R0:W-:Y:S01]  /*d180*/  @!P4 STG.E.U8 desc[UR22][R26.64+0x40], R33 ;  /* 0x000040211a00c986 */ /* 0x0001e2000c101116 */
[----:B------:R-:W-:Y:S01]  /*d190*/  ISETP.LT.OR P4, PT, R34, 0x49, !P2 ;  /* 0x000000492200780c */ /* 0x000fe20005781670 */
[----:B------:R-:W-:Y:S01]  /*d1a0*/  FMUL R186, R186, UR24 ;  /* 0x00000018baba7c20 */ /* 0x000fe20008400000 */
[----:B-1----:R-:W-:Y:S01]  /*d1b0*/  F2FP.SATFINITE.E5M2.F32.PACK_AB_MERGE_C R31, RZ, R188, RZ ;  /* 0x000000bcff1f723e */ /* 0x002fe200048060ff */
[----:B------:R-:W-:Y:S01]  /*d1c0*/  @!P6 STG.E.U8 desc[UR22][R26.64+0x41], R191 ;  /* 0x000041bf1a00e986 */ /* 0x000fe2000c101116 */
[----:B------:R-:W-:Y:S01]  /*d1d0*/  ISETP.LT.OR P6, PT, R34, 0x49, !P1 ;  /* 0x000000492200780c */ /* 0x000fe20004fc1670 */
[----:B------:R-:W-:Y:S01]  /*d1e0*/  FMUL R185, R185, UR24 ;  /* 0x00000018b9b97c20 */ /* 0x000fe20008400000 */
[----:B------:R-:W-:Y:S01]  /*d1f0*/  F2FP.SATFINITE.E5M2.F32.PACK_AB_MERGE_C R187, RZ, R187, RZ ;  /* 0x000000bbffbb723e */ /* 0x000fe200048060ff */
[----:B------:R-:W-:Y:S01]  /*d200*/  FMUL R183, R183, UR24 ;  /* 0x00000018b7b77c20 */ /* 0x000fe20008400000 */
[----:B------:R-:W-:Y:S01]  /*d210*/  FMUL R184, R184, UR24 ;  /* 0x00000018b8b87c20 */ /* 0x000fe20008400000 */
[----:B------:R-:W-:Y:S01]  /*d220*/  @!P5 STG.E.U8 desc[UR22][R24.64+0x49], R189 ;  /* 0x000049bd1800d986 */ /* 0x000fe2000c101116 */
[----:B------:R-:W-:Y:S01]  /*d230*/  ISETP.LT.OR P5, PT, R34, 0x4a, !P1 ;  /* 0x0000004a2200780c */ /* 0x000fe20004fa1670 */
[----:B------:R-:W-:Y:S01]  /*d240*/  FMUL R182, R182, UR24 ;  /* 0x00000018b6b67c20 */ /* 0x000fe20008400000 */
[----:B0-----:R-:W-:Y:S01]  /*d250*/  F2FP.SATFINITE.E5M2.F32.PACK_AB_MERGE_C R33, RZ, R186, RZ ;  /* 0x000000baff21723e */ /* 0x001fe200048060ff */
[----:B------:R0:W-:Y:S01]  /*d260*/  @!P4 STG.E.U8 desc[UR22][R24.64+0x48], R29 ;  /* 0x0000481d1800c986 */ /* 0x0001e2000c101116 */
[C---:B------:R-:W-:Y:S01]  /*d270*/  ISETP.LT.OR P4, PT, R34.reuse, 0x51, !P2 ;  /* 0x000000512200780c */ /* 0x040fe20005781670 */
[----:B------:R-:W-:Y:S01]  /*d280*/  FMUL R181, R181, UR24 ;  /* 0x00000018b5b57c20 */ /* 0x000fe20008400000 */
[----:B------:R-:W-:Y:S01]  /*d290*/  F2FP.SATFINITE.E5M2.F32.PACK_AB_MERGE_C R185, RZ, R185, RZ ;  /* 0x000000b9ffb9723e */ /* 0x000fe200048060ff */
        /* <DEDUP_REMOVED lines=19> */
[----:B------:R-:W-:Y:S01]  /*d3d0*/  F2FP.SATFINITE.E5M2.F32.PACK_AB_MERGE_C R177, RZ, R177, RZ ;  /* 0x000000b1ffb1723e */ /* 0x000fe200048060ff */
        /* <DEDUP_REMOVED lines=13> */
[----:B------:R-:W-:Y:S01]  /*d4b0*/  FMUL R170, R170, UR24 ;  /* 0x00000018aaaa7c20 */ /* 0x000fe20008400000 */
        /* <DEDUP_REMOVED lines=9> */
[C---:B------:R-:W-:Y:S01]  /*d550*/  ISETP.LT.OR P6, PT, R34.reuse, 0x61, !P1 ;  /* 0x000000612200780c */ /* 0x040fe20004fc1670 */
        /* <DEDUP_REMOVED lines=9> */
[----:B------:R-:W-:Y:S01]  /*d5f0*/  ISETP.LT.OR P4, PT, R34, 0x69, !P2 ;  /* 0x000000692200780c */ /* 0x000fe20005781670 */
        /* <DEDUP_REMOVED lines=98> */
[----:B-----5:R-:W-:Y:S01]  /*dc20*/  FMUL R5, R5, UR24 ;  /* 0x0000001805057c20 */ /* 0x020fe20008400000 */
        /* <DEDUP_REMOVED lines=15> */
[----:B------:R-:W-:Y:S01]  /*dd20*/  @!P6 STG.E.U8 desc[UR22][R26.64+0x90], R31 ;  /* 0x0000901f1a00e986 */ /* 0x000fe2000c101116 */
[----:B------:R-:W-:-:S05]  /*dd30*/  ISETP.LT.OR P6, PT, R34, 0x9a, !P2 ;  /* 0x0000009a2200780c */ /* 0x000fca00057c1670 */
[----:B------:R1:W-:Y:S01]  /*dd40*/  @!P5 STG.E.U8 desc[UR22][R26.64+0x91], R23 ;  /* 0x000091171a00d986 */ /* 0x0003e2000c101116 */
[C---:B------:R-:W-:Y:S02]  /*dd50*/  ISETP.LT.OR P5, PT, R34.reuse, 0x9a, !P1 ;  /* 0x0000009a2200780c */ /* 0x040fe40004fa1670 */
[----:B0-----:R-:W-:Y:S01]  /*dd60*/  F2FP.SATFINITE.E5M2.F32.PACK_AB_MERGE_C R29, RZ, R20, RZ ;  /* 0x00000014ff1d723e */ /* 0x001fe200048060ff */
[----:B------:R-:W-:Y:S01]  /*dd70*/  @!P4 STG.E.U8 desc[UR22][R24.64+0x98], R33 ;  /* 0x000098211800c986 */ /* 0x000fe2000c101116 */
[----:B------:R-:W-:-:S03]  /*dd80*/  ISETP.LT.OR P4, PT, R34, 0x99, !P1 ;  /* 0x000000992200780c */ /* 0x000fc60004f81670 */
[----:B------:R0:W-:Y:S01]  /*dd90*/  @!P6 STG.E.U8 desc[UR22][R24.64+0x99], R21 ;  /* 0x000099151800e986 */ /* 0x0001e2000c101116 */
[----:B------:R-:W-:Y:S02]  /*dda0*/  ISETP.LT.OR P6, PT, R34, 0xa1, !P2 ;  /* 0x000000a12200780c */ /* 0x000fe400057c1670 */
[----:B-1----:R-:W-:-:S03]  /*ddb0*/  F2FP.SATFINITE.E5M2.F32.PACK_AB_MERGE_C R23, RZ, R18, RZ ;  /* 0x00000012ff17723e */ /* 0x002fc600048060ff */
[----:B------:R1:W-:Y:S01]  /*ddc0*/  @!P5 STG.E.U8 desc[UR22][R26.64+0x99], R19 ;  /* 0x000099131a00d986 */ /* 0x0003e2000c101116 */
[----:B------:R-:W-:-:S03]  /*ddd0*/  ISETP.LT.OR P5, PT, R34, 0xa2, !P2 ;  /* 0x000000a22200780c */ /* 0x000fc600057a1670 */
[----:B------:R-:W-:Y:S01]  /*dde0*/  @!P4 STG.E.U8 desc[UR22][R26.64+0x98], R29 ;  /* 0x0000981d1a00c986 */ /* 0x000fe2000c101116 */
[C---:B------:R-:W-:Y:S02]  /*ddf0*/  ISETP.LT.OR P4, PT, R34.reuse, 0xa1, !P1 ;  /* 0x000000a12200780c */ /* 0x040fe40004f81670 */
[----:B0-----:R-:W-:Y:S01]  /*de00*/  F2FP.SATFINITE.E5M2.F32.PACK_AB_MERGE_C R21, RZ, R16, RZ ;  /* 0x00000010ff15723e */ /* 0x001fe200048060ff */
[----:B------:R-:W-:Y:S01]  /*de10*/  @!P6 STG.E.U8 desc[UR22][R24.64+0xa0], R23 ;  /* 0x0000a0171800e986 */ /* 0x000fe2000c101116 */
[----:B------:R-:W-:Y:S02]  /*de20*/  ISETP.LT.OR P6, PT, R34, 0xa2, !P1 ;  /* 0x000000a22200780c */ /* 0x000fe40004fc1670 */
[----:B-1----:R-:W-:-:S03]  /*de30*/  F2FP.SATFINITE.E5M2.F32.PACK_AB_MERGE_C R19, RZ, R14, RZ ;  /* 0x0000000eff13723e */ /* 0x002fc600048060ff */
[----:B------:R0:W-:Y:S01]  /*de40*/  @!P5 STG.E.U8 desc[UR22][R24.64+0xa1], R17 ;  /* 0x0000a1111800d986 */ /* 0x0001e2000c101116 */
[----:B------:R-:W-:-:S03]  /*de50*/  ISETP.LT.OR P5, PT, R34, 0xaa, !P2 ;  /* 0x000000aa2200780c */ /* 0x000fc600057a1670 */
[----:B------:R-:W-:Y:S01]  /*de60*/  @!P4 STG.E.U8 desc[UR22][R26.64+0xa0], R21 ;  /* 0x0000a0151a00c986 */ /* 0x000fe2000c101116 */
[----:B------:R-:W-:-:S03]  /*de70*/  ISETP.LT.OR P4, PT, R34, 0xa9, !P2 ;  /* 0x000000a92200780c */ /* 0x000fc60005781670 */
[----:B------:R1:W-:Y:S01]  /*de80*/  @!P6 STG.E.U8 desc[UR22][R26.64+0xa1], R15 ;  /* 0x0000a10f1a00e986 */ /* 0x0003e2000c101116 */
[----:B------:R-:W-:Y:S02]  /*de90*/  ISETP.LT.OR P6, PT, R34, 0xa9, !P1 ;  /* 0x000000a92200780c */ /* 0x000fe40004fc1670 */
[----:B0-----:R-:W-:-:S03]  /*dea0*/  F2FP.SATFINITE.E5M2.F32.PACK_AB_MERGE_C R17, RZ, R12, RZ ;  /* 0x0000000cff11723e */ /* 0x001fc600048060ff */
[----:B------:R0:W-:Y:S01]  /*deb0*/  @!P5 STG.E.U8 desc[UR22][R24.64+0xa9], R13 ;  /* 0x0000a90d1800d986 */ /* 0x0001e2000c101116 */
[----:B------:R-:W-:-:S03]  /*dec0*/  ISETP.LT.OR P5, PT, R34, 0xaa, !P1 ;  /* 0x000000aa2200780c */ /* 0x000fc60004fa1670 */
[----:B------:R-:W-:Y:S01]  /*ded0*/  @!P4 STG.E.U8 desc[UR22][R24.64+0xa8], R19 ;  /* 0x0000a8131800c986 */ /* 0x000fe2000c101116 */
[C---:B------:R-:W-:Y:S02]  /*dee0*/  ISETP.LT.OR P4, PT, R34.reuse, 0xb1, !P2 ;  /* 0x000000b12200780c */ /* 0x040fe40005781670 */
[----:B-1----:R-:W-:Y:S01]  /*def0*/  F2FP.SATFINITE.E5M2.F32.PACK_AB_MERGE_C R15, RZ, R10, RZ ;  /* 0x0000000aff0f723e */ /* 0x002fe200048060ff */
[----:B------:R-:W-:Y:S01]  /*df00*/  @!P6 STG.E.U8 desc[UR22][R26.64+0xa8], R17 ;  /* 0x0000a8111a00e986 */ /* 0x000fe2000c101116 */
[----:B------:R-:W-:Y:S02]  /*df10*/  ISETP.LT.OR P6, PT, R34, 0xb2, !P2 ;  /* 0x000000b22200780c */ /* 0x000fe400057c1670 */
[----:B0-----:R-:W-:-:S03]  /*df20*/  F2FP.SATFINITE.E5M2.F32.PACK_AB_MERGE_C R13, RZ, R8, RZ ;  /* 0x00000008ff0d723e */ /* 0x001fc600048060ff */
        /* <DEDUP_REMOVED lines=9> */
[----:B------:R3:W-:Y:S01]  /*dfc0*/  @!P4 STG.E.U8 desc[UR22][R26.64+0xb0], R13 ;  /* 0x0000b00d1a00c986 */ /* 0x0007e2000c101116 */
[C---:B------:R-:W-:Y:S02]  /*dfd0*/  ISETP.LT.OR P4, PT, R34.reuse, 0xb9, !P1 ;  /* 0x000000b92200780c */ /* 0x040fe40004f81670 */
[----:B-1----:R-:W-:Y:S01]  /*dfe0*/  F2FP.SATFINITE.E5M2.F32.PACK_AB_MERGE_C R9, RZ, R4, RZ ;  /* 0x00000004ff09723e */ /* 0x002fe200048060ff */
[----:B------:R1:W-:Y:S01]  /*dff0*/  @!P6 STG.E.U8 desc[UR22][R24.64+0xb8], R11 ;  /* 0x0000b80b1800e986 */ /* 0x0003e2000c101116 */
[C---:B------:R-:W-:Y:S02]  /*e000*/  ISETP.LT.OR P6, PT, R34.reuse, 0xba, !P1 ;  /* 0x000000ba2200780c */ /* 0x040fe40004fc1670 */
[----:B0-----:R-:W-:Y:S01]  /*e010*/  F2FP.SATFINITE.E5M2.F32.PACK_AB_MERGE_C R7, RZ, R2, RZ ;  /* 0x00000002ff07723e */ /* 0x001fe200048060ff */
[----:B--2---:R-:W-:Y:S02]  /*e020*/  FMUL R2, R225, UR24 ;  /* 0x00000018e1027c20 */ /* 0x004fe40008400000 */
[----:B------:R0:W-:Y:S01]  /*e030*/  @!P5 STG.E.U8 desc[UR22][R24.64+0xb9], R5 ;  /* 0x0000b9051800d986 */ /* 0x0001e2000c101116 */
[----:B------:R-:W-:-:S02]  /*e040*/  ISETP.LT.OR P5, PT, R34, 0xc2, !P2 ;  /* 0x000000c22200780c */ /* 0x000fc400057a1670 */
[----:B---3--:R-:W-:Y:S01]  /*e050*/  F2FP.SATFINITE.E5M2.F32.PACK_AB_MERGE_C R13, RZ, R3, RZ ;  /* 0x00000003ff0d723e */ /* 0x008fe200048060ff */
[----:B----4-:R-:W-:Y:S01]  /*e060*/  FMUL R3, R222, UR24 ;  /* 0x00000018de037c20 */ /* 0x010fe20008400000 */
[----:B------:R2:W-:Y:S01]  /*e070*/  @!P4 STG.E.U8 desc[UR22][R26.64+0xb8], R9 ;  /* 0x0000b8091a00c986 */ /* 0x0005e2000c101116 */
[----:B-1----:R-:W-:Y:S01]  /*e080*/  F2FP.SATFINITE.E5M2.F32.PACK_AB_MERGE_C R11, RZ, R0, RZ ;  /* 0x00000000ff0b723e */ /* 0x002fe200048060ff */
[----:B------:R-:W-:Y:S01]  /*e090*/  FMUL R0, R221, UR24 ;  /* 0x00000018dd007c20 */ /* 0x000fe20008400000 */
[----:B------:R-:W-:Y:S01]  /*e0a0*/  ISETP.LT.OR P4, PT, R34, 0xc1, !P2 ;  /* 0x000000c12200780c */ /* 0x000fe20005781670 */
[----:B------:R-:W3:Y:S04]  /*e0b0*/  LDL.LU R222, [R1+0x1c] ;  /* 0x00001c0001de7983 */ /* 0x000ee80000300800 */
[----:B------:R-:W4:Y:S01]  /*e0c0*/  LDL.LU R220, [R1+0x20] ;  /* 0x0000200001dc7983 */ /* 0x000f220000300800 */
[----:B0-----:R-:W-:-:S03]  /*e0d0*/  F2FP.SATFINITE.E5M2.F32.PACK_AB_MERGE_C R5, RZ, R3, RZ ;  /* 0x00000003ff05723e */ /* 0x001fc600048060ff */
[----:B------:R-:W4:Y:S01]  /*e0e0*/  LDL.LU R225, [R1+0x24] ;  /* 0x0000240001e17983 */ /* 0x000f220000300800 */
[----:B------:R-:W-:Y:S01]  /*e0f0*/  FMUL R3, R224, UR24 ;  /* 0x00000018e0037c20 */ /* 0x000fe20008400000 */
[----:B--2---:R-:W-:Y:S01]  /*e100*/  F2FP.SATFINITE.E5M2.F32.PACK_AB_MERGE_C R9, RZ, R0, RZ ;  /* 0x00000000ff09723e */ /* 0x004fe200048060ff */
[----:B------:R-:W-:Y:S01]  /*e110*/  FMUL R0, R226, UR24 ;  /* 0x00000018e2007c20 */ /* 0x000fe20008400000 */
[----:B------:R0:W-:Y:S01]  /*e120*/  @!P6 STG.E.U8 desc[UR22][R26.64+0xb9], R13 ;  /* 0x0000b90d1a00e986 */ /* 0x0001e2000c101116 */
[----:B------:R-:W-:-:S03]  /*e130*/  ISETP.LT.OR P6, PT, R34, 0xc1, !P1 ;  /* 0x000000c12200780c */ /* 0x000fc60004fc1670 */
[----:B------:R-:W2:Y:S04]  /*e140*/  LDL.LU R224, [R1+0x28] ;  /* 0x0000280001e07983 */ /* 0x000ea80000300800 */
[----:B------:R-:W2:Y:S01]  /*e150*/  LDL.LU R226, [R1+0x2c] ;  /* 0x00002c0001e27983 */ /* 0x000ea20000300800 */
[----:B0-----:R-:W-:Y:S01]  /*e160*/  F2FP.SATFINITE.E5M2.F32.PACK_AB_MERGE_C R13, RZ, R2, RZ ;  /* 0x00000002ff0d723e */ /* 0x001fe200048060ff */
[----:B------:R-:W-:Y:S02]  /*e170*/  FMUL R2, R227, UR24 ;  /* 0x00000018e3027c20 */ /* 0x000fe40008400000 */
[----:B------:R-:W2:Y:S04]  /*e180*/  LDL.LU R227, [R1+0x30] ;  /* 0x0000300001e37983 */ /* 0x000ea80000300800 */
[----:B------:R-:W-:Y:S01]  /*e190*/  @!P5 STG.E.U8 desc[UR22][R24.64+0xc1], R11 ;  /* 0x0000c10b1800d986 */ /* 0x000fe2000c101116 */
[----:B------:R-:W-:-:S03]  /*e1a0*/  ISETP.LT.OR P5, PT, R34, 0xc2, !P1 ;  /* 0x000000c22200780c */ /* 0x000fc60004fa1670 */
[----:B------:R0:W-:Y:S01]  /*e1b0*/  @!P4 STG.E.U8 desc[UR22][R24.64+0xc0], R7 ;  /* 0x0000c0071800c986 */ /* 0x0001e2000c101116 */
[----:B------:R-:W-:-:S03]  /*e1c0*/  ISETP.LT.OR P4, PT, R34, 0xc9, !P2 ;  /* 0x000000c92200780c */ /* 0x000fc60005781670 */
[----:B------:R1:W-:Y:S01]  /*e1d0*/  @!P6 STG.E.U8 desc[UR22][R26.64+0xc0], R5 ;  /* 0x0000c0051a00e986 */ /* 0x0003e2000c101116 */
[----:B------:R-:W-:-:S03]  /*e1e0*/  ISETP.LT.OR P6, PT, R34, 0xca, !P2 ;  /* 0x000000ca2200780c */ /* 0x000fc600057c1670 */
[----:B------:R-:W2:Y:S04]  /*e1f0*/  LDL.LU R221, [R1+0x34] ;  /* 0x0000340001dd7983 */ /* 0x000ea80000300800 */
[----:B------:R1:W-:Y:S01]  /*e200*/  @!P5 STG.E.U8 desc[UR22][R26.64+0xc1], R9 ;  /* 0x0000c1091a00d986 */ /* 0x0003e2000c101116 */
[----:B0-----:R-:W-:Y:S01]  /*e210*/  F2FP.SATFINITE.E5M2.F32.PACK_AB_MERGE_C R7, RZ, R3, RZ ;  /* 0x00000003ff07723e */ /* 0x001fe200048060ff */
[----:B------:R-:W-:Y:S02]  /*e220*/  FMUL R3, R223, UR24 ;  /* 0x00000018df037c20 */ /* 0x000fe40008400000 */
[----:B------:R-:W-:Y:S01]  /*e230*/  @!P4 STG.E.U8 desc[UR22][R24.64+0xc8], R13 ;  /* 0x0000c80d1800c986 */ /* 0x000fe2000c101116 */
[----:B------:R-:W-:-:S03]  /*e240*/  ISETP.LT.OR P4, PT, R34, 0xc9, !P1 ;  /* 0x000000c92200780c */ /* 0x000fc60004f81670 */
[----:B------:R-:W2:Y:S01]  /*e250*/  LDL.LU R223, [R1+0x38] ;  /* 0x0000380001df7983 */ /* 0x000ea20000300800 */
[----:B-1----:R-:W-:Y:S02]  /*e260*/  F2FP.SATFINITE.E5M2.F32.PACK_AB_MERGE_C R5, RZ, R0, RZ ;  /* 0x00000000ff05723e */ /* 0x002fe400048060ff */
[----:B------:R-:W-:Y:S02]  /*e270*/  F2FP.SATFINITE.E5M2.F32.PACK_AB_MERGE_C R11, RZ, R2, RZ ;  /* 0x00000002ff0b723e */ /* 0x000fe400048060ff */
[----:B------:R-:W-:Y:S01]  /*e280*/  F2FP.SATFINITE.E5M2.F32.PACK_AB_MERGE_C R9, RZ, R3, RZ ;  /* 0x00000003ff09723e */ /* 0x000fe200048060ff */
[----:B------:R0:W-:Y:S04]  /*e290*/  @!P6 STG.E.U8 desc[UR22][R24.64+0xc9], R7 ;  /* 0x0000c9071800e986 */ /* 0x0001e8000c101116 */
[----:B------:R1:W-:Y:S01]  /*e2a0*/  @!P4 STG.E.U8 desc[UR22][R26.64+0xc8], R5 ;  /* 0x0000c8051a00c986 */ /* 0x0003e2000c101116 */
[----:B---3--:R-:W-:-:S03]  /*e2b0*/  FMUL R0, R222, UR24 ;  /* 0x00000018de007c20 */ /* 0x008fc60008400000 */
[----:B------:R-:W3:Y:S01]  /*e2c0*/  LDL.LU R222, [R1+0x3c] ;  /* 0x00003c0001de7983 */ /* 0x000ee20000300800 */
[----:B----4-:R-:W-:Y:S01]  /*e2d0*/  FMUL R2, R220, UR24 ;  /* 0x00000018dc027c20 */ /* 0x010fe20008400000 */
[----:B0-----:R-:W-:Y:S01]  /*e2e0*/  F2FP.SATFINITE.E5M2.F32.PACK_AB_MERGE_C R7, RZ, R0, RZ ;  /* 0x00000000ff07723e */ /* 0x001fe200048060ff */
[----:B------:R-:W-:Y:S02]  /*e2f0*/  FMUL R3, R225, UR24 ;  /* 0x00000018e1037c20 */ /* 0x000fe40008400000 */
[----:B------:R-:W4:Y:S01]  /*e300*/  LDL.LU R225, [R1+0x40] ;  /* 0x0000400001e17983 */ /* 0x000f220000300800 */
[----:B------:R-:W-:Y:S02]  /*e310*/  F2FP.SATFINITE.E5M2.F32.PACK_AB_MERGE_C R13, RZ, R2, RZ ;  /* 0x00000002ff0d723e */ /* 0x000fe400048060ff */
[----:B-1----:R-:W-:Y:S01]  /*e320*/  F2FP.SATFINITE.E5M2.F32.PACK_AB_MERGE_C R5, RZ, R3, RZ ;  /* 0x00000003ff05723e */ /* 0x002fe200048060ff */
[----:B--2---:R-:W-:Y:S02]  /*e330*/  FMUL R0, R224, UR24 ;  /* 0x00000018e0007c20 */ /* 0x004fe40008400000 */
[----:B------:R-:W2:Y:S01]  /*e340*/  LDL.LU R224, [R1+0x44] ;  /* 0x0000440001e07983 */ /* 0x000ea20000300800 */
[----:B------:R-:W-:-:S03]  /*e350*/  FMUL R2, R226, UR24 ;  /* 0x00000018e2027c20 */ /* 0x000fc60008400000 */
[----:B------:R-:W2:Y:S01]  /*e360*/  LDL.LU R226, [R1+0x48] ;  /* 0x0000480001e27983 */ /* 0x000ea20000300800 */
[----:B------:R-:W-:-:S03]  /*e370*/  FMUL R3, R227, UR24 ;  /* 0x00000018e3037c20 */ /* 0x000fc60008400000 */
[----:B------:R-:W2:Y:S01]  /*e380*/  LDL.LU R227, [R1+0x4c] ;  /* 0x00004c0001e37983 */ /* 0x000ea20000300800 */
[C---:B------:R-:W-:Y:S02]  /*e390*/  ISETP.LT.OR P5, PT, R34.reuse, 0xca, !P1 ;  /* 0x000000ca2200780c */ /* 0x040fe40004fa1670 */
[C---:B------:R-:W-:Y:S01]  /*e3a0*/  ISETP.LT.OR P6, PT, R34.reuse, 0xd1, !P2 ;  /* 0x000000d12200780c */ /* 0x040fe200057c1670 */
[----:B------:R-:W2:Y:S01]  /*e3b0*/  LDL.LU R219, [R1+0x50] ;  /* 0x0000500001db7983 */ /* 0x000ea20000300800 */
[----:B------:R-:W-:-:S03]  /*e3c0*/  ISETP.LT.OR P4, PT, R34, 0xd1, !P1 ;  /* 0x000000d12200780c */ /* 0x000fc60004f81670 */
[----:B------:R-:W2:Y:S04]  /*e3d0*/  LDL.LU R218, [R1+0x54] ;  /* 0x0000540001da7983 */ /* 0x000ea80000300800 */
[----:B------:R-:W2:Y:S04]  /*e3e0*/  LDL.LU R220, [R1+0x58] ;  /* 0x0000580001dc7983 */ /* 0x000ea80000300800 */
[----:B------:R0:W-:Y:S01]  /*e3f0*/  @!P5 STG.E.U8 desc[UR22][R26.64+0xc9], R11 ;  /* 0x0000c90b1a00d986 */ /* 0x0001e2000c101116 */
[----:B------:R-:W-:-:S03]  /*e400*/  ISETP.LT.OR P5, PT, R34, 0xd2, !P2 ;  /* 0x000000d22200780c */ /* 0x000fc600057a1670 */
[----:B------:R1:W-:Y:S01]  /*e410*/  @!P6 STG.E.U8 desc[UR22][R24.64+0xd0], R9 ;  /* 0x0000d0091800e986 */ /* 0x0003e2000c101116 */
[----:B------:R-:W-:Y:S02]  /*e420*/  ISETP.LT.OR P6, PT, R34, 0xd2, !P1 ;  /* 0x000000d22200780c */ /* 0x000fe40004fc1670 */
[----:B0-----:R-:W-:-:S07]  /*e430*/  F2FP.SATFINITE.E5M2.F32.PACK_AB_MERGE_C R11, RZ, R2, RZ ;  /* 0x00000002ff0b723e */ /* 0x001fce00048060ff */
[----:B------:R0:W-:Y:S01]  /*e440*/  @!P5 STG.E.U8 desc[UR22][R24.64+0xd1], R7 ;  /* 0x0000d1071800d986 */ /* 0x0001e2000c101116 */
[C---:B------:R-:W-:Y:S02]  /*e450*/  ISETP.LT.OR P5, PT, R34.reuse, 0xda, !P2 ;  /* 0x000000da2200780c */ /* 0x040fe400057a1670 */
[----:B-1----:R-:W-:Y:S01]  /*e460*/  F2FP.SATFINITE.E5M2.F32.PACK_AB_MERGE_C R9, RZ, R0, RZ ;  /* 0x00000000ff09723e */ /* 0x002fe200048060ff */
[----:B------:R-:W-:Y:S01]  /*e470*/  @!P4 STG.E.U8 desc[UR22][R26.64+0xd0], R13 ;  /* 0x0000d00d1a00c986 */ /* 0x000fe2000c101116 */
[C---:B------:R-:W-:Y:S01]  /*e480*/  ISETP.LT.OR P4, PT, R34.reuse, 0xd9, !P2 ;  /* 0x000000d92200780c */ /* 0x040fe20005781670 */
[----:B------:R-:W-:Y:S01]  /*e490*/  FMUL R0, R221, UR24 ;  /* 0x00000018dd007c20 */ /* 0x000fe20008400000 */
[----:B------:R-:W-:Y:S01]  /*e4a0*/  FMUL R2, R223, UR24 ;  /* 0x00000018df027c20 */ /* 0x000fe20008400000 */
[----:B------:R1:W-:Y:S01]  /*e4b0*/  @!P6 STG.E.U8 desc[UR22][R26.64+0xd1], R5 ;  /* 0x0000d1051a00e986 */ /* 0x0003e2000c101116 */
[----:B------:R-:W-:-:S03]  /*e4c0*/  ISETP.LT.OR P6, PT, R34, 0xd9, !P1 ;  /* 0x000000d92200780c */ /* 0x000fc60004fc1670 */
[----:B------:R-:W2:Y:S04]  /*e4d0*/  LDL.LU R221, [R1+0x5c] ;  /* 0x00005c0001dd7983 */ /* 0x000ea80000300800 */
[----:B------:R-:W2:Y:S01]  /*e4e0*/  LDL.LU R223, [R1+0x60] ;  /* 0x0000600001df7983 */ /* 0x000ea20000300800 */
[----:B0-----:R-:W-:Y:S02]  /*e4f0*/  F2FP.SATFINITE.E5M2.F32.PACK_AB_MERGE_C R7, RZ, R3, RZ ;  /* 0x00000003ff07723e */ /* 0x001fe400048060ff */
[----:B-1----:R-:W-:Y:S01]  /*e500*/  F2FP.SATFINITE.E5M2.F32.PACK_AB_MERGE_C R5, RZ, R0, RZ ;  /* 0x00000000ff05723e */ /* 0x002fe200048060ff */
[----:B------:R0:W-:Y:S01]  /*e510*/  @!P4 STG.E.U8 desc[UR22][R24.64+0xd8], R9 ;  /* 0x0000d8091800c986 */ /* 0x0001e2000c101116 */
[----:B------:R-:W-:-:S03]  /*e520*/  F2FP.SATFINITE.E5M2.F32.PACK_AB_MERGE_C R13, RZ, R2, RZ ;  /* 0x00000002ff0d723e */ /* 0x000fc600048060ff */
[----:B------:R-:W-:Y:S04]  /*e530*/  @!P5 STG.E.U8 desc[UR22][R24.64+0xd9], R11 ;  /* 0x0000d90b1800d986 */ /* 0x000fe8000c101116 */
[----:B------:R1:W-:Y:S01]  /*e540*/  @!P6 STG.E.U8 desc[UR22][R26.64+0xd8], R7 ;  /* 0x0000d8071a00e986 */ /* 0x0003e2000c101116 */
[----:B---3--:R-:W-:-:S03]  /*e550*/  FMUL R3, R222, UR24 ;  /* 0x00000018de037c20 */ /* 0x008fc60008400000 */
[----:B------:R-:W3:Y:S01]  /*e560*/  LDL.LU R222, [R1+0x64] ;  /* 0x0000640001de7983 */ /* 0x000ee20000300800 */
[----:B----4-:R-:W-:Y:S01]  /*e570*/  FMUL R0, R225, UR24 ;  /* 0x00000018e1007c20 */ /* 0x010fe20008400000 */
[----:B0-----:R-:W-:Y:S02]  /*e580*/  F2FP.SATFINITE.E5M2.F32.PACK_AB_MERGE_C R9, RZ, R3, RZ ;  /* 0x00000003ff09723e */ /* 0x001fe400048060ff */
[----:B------:R-:W4:Y:S02]  /*e590*/  LDL.LU R225, [R1+0x68] ;  /* 0x0000680001e17983 */ /* 0x000f240000300800 */
        /* <DEDUP_REMOVED lines=8> */
[C---:B------:R-:W-:Y:S02]  /*e620*/  ISETP.LT.OR P4, PT, R34.reuse, 0xe1, !P2 ;  /* 0x000000e12200780c */ /* 0x040fe40005781670 */
[----:B------:R-:W-:-:S09]  /*e630*/  ISETP.LT.OR P6, PT, R34, 0xe2, !P2 ;  /* 0x000000e22200780c */ /* 0x000fd200057c1670 */
[----:B------:R0:W-:Y:S01]  /*e640*/  @!P5 STG.E.U8 desc[UR22][R26.64+0xd9], R5 ;  /* 0x0000d9051a00d986 */ /* 0x0001e2000c101116 */
[----:B------:R-:W-:-:S03]  /*e650*/  ISETP.LT.OR P5, PT, R34, 0xe2, !P1 ;  /* 0x000000e22200780c */ /* 0x000fc60004fa1670 */
[----:B------:R-:W-:Y:S01]  /*e660*/  @!P4 STG.E.U8 desc[UR22][R24.64+0xe0], R13 ;  /* 0x0000e00d1800c986 */ /* 0x000fe2000c101116 */
[----:B------:R-:W-:-:S03]  /*e670*/  ISETP.LT.OR P4, PT, R34, 0xe1, !P1 ;  /* 0x000000e12200780c */ /* 0x000fc60004f81670 */
[----:B------:R1:W-:Y:S01]  /*e680*/  @!P6 STG.E.U8 desc[UR22][R24.64+0xe1], R9 ;  /* 0x0000e1091800e986 */ /* 0x0003e2000c101116 */
[----:B------:R-:W-:Y:S02]  /*e690*/  ISETP.LT.OR P6, PT, R34, 0xe9, !P2 ;  /* 0x000000e92200780c */ /* 0x000fe400057c1670 */
[----:B------:R-:W-:Y:S02]  /*e6a0*/  F2FP.SATFINITE.E5M2.F32.PACK_AB_MERGE_C R11, RZ, R2, RZ ;  /* 0x00000002ff0b723e */ /* 0x000fe400048060ff */
[----:B0-----:R-:W-:-:S03]  /*e6b0*/  F2FP.SATFINITE.E5M2.F32.PACK_AB_MERGE_C R5, RZ, R3, RZ ;  /* 0x00000003ff05723e */ /* 0x001fc600048060ff */
[----:B------:R-:W-:Y:S01]  /*e6c0*/  @!P5 STG.E.U8 desc[UR22][R26.64+0xe1], R11 ;  /* 0x0000e10b1a00d986 */ /* 0x000fe2000c101116 */
[----:B------:R-:W-:-:S03]  /*e6d0*/  ISETP.LT.OR P5, PT, R34, 0xea, !P2 ;  /* 0x000000ea2200780c */ /* 0x000fc600057a1670 */
[----:B------:R0:W-:Y:S01]  /*e6e0*/  @!P4 STG.E.U8 desc[UR22][R26.64+0xe0], R7 ;  /* 0x0000e0071a00c986 */ /* 0x0001e2000c101116 */
[----:B------:R-:W-:-:S03]  /*e6f0*/  ISETP.LT.OR P4, PT, R34, 0xe9, !P1 ;  /* 0x000000e92200780c */ /* 0x000fc60004f81670 */
[----:B------:R0:W-:Y:S01]  /*e700*/  @!P6 STG.E.U8 desc[UR22][R24.64+0xe8], R5 ;  /* 0x0000e8051800e986 */ /* 0x0001e2000c101116 */
[----:B------:R-:W-:Y:S01]  /*e710*/  ISETP.LT.OR P6, PT, R34, 0xea, !P1 ;  /* 0x000000ea2200780c */ /* 0x000fe20004fc1670 */
[----:B------:R-:W-:Y:S01]  /*e720*/  FMUL R2, R219, UR24 ;  /* 0x00000018db027c20 */ /* 0x000fe20008400000 */
[----:B------:R-:W-:Y:S01]  /*e730*/  FMUL R3, R218, UR24 ;  /* 0x00000018da037c20 */ /* 0x000fe20008400000 */
[----:B-1----:R-:W-:-:S03]  /*e740*/  F2FP.SATFINITE.E5M2.F32.PACK_AB_MERGE_C R9, RZ, R0, RZ ;  /* 0x00000000ff09723e */ /* 0x002fc600048060ff */
[----:B------:R-:W-:Y:S02]  /*e750*/  F2FP.SATFINITE.E5M2.F32.PACK_AB_MERGE_C R13, RZ, R2, RZ ;  /* 0x00000002ff0d723e */ /* 0x000fe400048060ff */
[----:B0-----:R-:W-:Y:S01]  /*e760*/  F2FP.SATFINITE.E5M2.F32.PACK_AB_MERGE_C R7, RZ, R3, RZ ;  /* 0x00000003ff07723e */ /* 0x001fe200048060ff */
[----:B------:R0:W-:Y:S01]  /*e770*/  @!P5 STG.E.U8 desc[UR22][R24.64+0xe9], R9 ;  /* 0x0000e9091800d986 */ /* 0x0001e2000c101116 */
[----:B------:R-:W-:-:S03]  /*e780*/  ISETP.LT.OR P5, PT, R34, 0xf2, !P2 ;  /* 0x000000f22200780c */ /* 0x000fc600057a1670 */
[----:B------:R-:W-:Y:S01]  /*e790*/  @!P4 STG.E.U8 desc[UR22][R26.64+0xe8], R13 ;  /* 0x0000e80d1a00c986 */ /* 0x000fe2000c101116 */
[----:B------:R-:W-:-:S03]  /*e7a0*/  ISETP.LT.OR P4, PT, R34, 0xf1, !P2 ;  /* 0x000000f12200780c */ /* 0x000fc60005781670 */
[----:B------:R1:W-:Y:S01]  /*e7b0*/  @!P6 STG.E.U8 desc[UR22][R26.64+0xe9], R7 ;  /* 0x0000e9071a00e986 */ /* 0x0003e2000c101116 */
[----:B------:R-:W-:Y:S01]  /*e7c0*/  ISETP.LT.OR P6, PT, R34, 0xf1, !P1 ;  /* 0x000000f12200780c */ /* 0x000fe20004fc1670 */
[----:B------:R-:W-:Y:S01]  /*e7d0*/  FMUL R0, R220, UR24 ;  /* 0x00000018dc007c20 */ /* 0x000fe20008400000 */
[----:B------:R-:W-:Y:S01]  /*e7e0*/  FMUL R2, R221, UR24 ;  /* 0x00000018dd027c20 */ /* 0x000fe20008400000 */
[----:B------:R-:W-:-:S03]  /*e7f0*/  FMUL R3, R223, UR24 ;  /* 0x00000018df037c20 */ /* 0x000fc60008400000 */
[----:B------:R-:W-:Y:S02]  /*e800*/  F2FP.SATFINITE.E5M2.F32.PACK_AB_MERGE_C R5, RZ, R0, RZ ;  /* 0x00000000ff05723e */ /* 0x000fe400048060ff */
[----:B------:R-:W-:Y:S02]  /*e810*/  F2FP.SATFINITE.E5M2.F32.PACK_AB_MERGE_C R11, RZ, R2, RZ ;  /* 0x00000002ff0b723e */ /* 0x000fe400048060ff */
[----:B0-----:R-:W-:Y:S01]  /*e820*/  F2FP.SATFINITE.E5M2.F32.PACK_AB_MERGE_C R9, RZ, R3, RZ ;  /* 0x00000003ff09723e */ /* 0x001fe200048060ff */
[----:B------:R-:W-:Y:S01]  /*e830*/  @!P4 STG.E.U8 desc[UR22][R24.64+0xf0], R5 ;  /* 0x0000f0051800c986 */ /* 0x000fe2000c101116 */
[----:B------:R-:W-:-:S03]  /*e840*/  ISETP.LT.OR P4, PT, R34, 0xf2, !P1 ;  /* 0x000000f22200780c */ /* 0x000fc60004f81670 */
[----:B------:R0:W-:Y:S01]  /*e850*/  @!P5 STG.E.U8 desc[UR22][R24.64+0xf1], R11 ;  /* 0x0000f10b1800d986 */ /* 0x0001e2000c101116 */
[C---:B------:R-:W-:Y:S02]  /*e860*/  ISETP.LT.OR P5, PT, R34.reuse, 0xf9, !P2 ;  /* 0x000000f92200780c */ /* 0x040fe400057a1670 */
[C---:B------:R-:W-:Y:S01]  /*e870*/  ISETP.LT.OR P2, PT, R34.reuse, 0xfa, !P2 ;  /* 0x000000fa2200780c */ /* 0x040fe20005741670 */
[----:B------:R0:W-:Y:S01]  /*e880*/  @!P6 STG.E.U8 desc[UR22][R26.64+0xf0], R9 ;  /* 0x0000f0091a00e986 */ /* 0x0001e2000c101116 */
[C---:B------:R-:W-:Y:S02]  /*e890*/  ISETP.LT.OR P6, PT, R34.reuse, 0xf9, !P1 ;  /* 0x000000f92200780c */ /* 0x040fe40004fc1670 */
[----:B------:R-:W-:Y:S01]  /*e8a0*/  ISETP.LT.OR P1, PT, R34, 0xfa, !P1 ;  /* 0x000000fa2200780c */ /* 0x000fe20004f21670 */
[----:B---3--:R-:W-:Y:S01]  /*e8b0*/  FMUL R0, R222, UR24 ;  /* 0x00000018de007c20 */ /* 0x008fe20008400000 */
[----:B----4-:R-:W-:-:S04]  /*e8c0*/  FMUL R2, R225, UR24 ;  /* 0x00000018e1027c20 */ /* 0x010fc80008400000 */
[----:B-1----:R-:W-:Y:S01]  /*e8d0*/  F2FP.SATFINITE.E5M2.F32.PACK_AB_MERGE_C R7, RZ, R0, RZ ;  /* 0x00000000ff07723e */ /* 0x002fe200048060ff */
[----:B--2---:R-:W-:Y:S01]  /*e8e0*/  FMUL R3, R224, UR24 ;  /* 0x00000018e0037c20 */ /* 0x004fe20008400000 */
[----:B------:R-:W-:Y:S01]  /*e8f0*/  FMUL R4, R226, UR24 ;  /* 0x00000018e2047c20 */ /* 0x000fe20008400000 */
[----:B0-----:R-:W-:-:S03]  /*e900*/  F2FP.SATFINITE.E5M2.F32.PACK_AB_MERGE_C R11, RZ, R2, RZ ;  /* 0x00000002ff0b723e */ /* 0x001fc600048060ff */
[----:B------:R-:W-:Y:S01]  /*e910*/  F2FP.SATFINITE.E5M2.F32.PACK_AB_MERGE_C R3, RZ, R3, RZ ;  /* 0x00000003ff03723e */ /* 0x000fe200048060ff */
[----:B------:R-:W-:Y:S01]  /*e920*/  FMUL R5, R227, UR24 ;  /* 0x00000018e3057c20 */ /* 0x000fe20008400000 */
[----:B------:R-:W-:Y:S01]  /*e930*/  F2FP.SATFINITE.E5M2.F32.PACK_AB_MERGE_C R9, RZ, R4, RZ ;  /* 0x00000004ff09723e */ /* 0x000fe200048060ff */
[----:B------:R0:W-:Y:S03]  /*e940*/  @!P4 STG.E.U8 desc[UR22][R26.64+0xf1], R7 ;  /* 0x0000f1071a00c986 */ /* 0x0001e6000c101116 */
[----:B------:R-:W-:Y:S01]  /*e950*/  F2FP.SATFINITE.E5M2.F32.PACK_AB_MERGE_C R5, RZ, R5, RZ ;  /* 0x00000005ff05723e */ /* 0x000fe200048060ff */
[----:B------:R0:W-:Y:S04]  /*e960*/  @!P5 STG.E.U8 desc[UR22][R24.64+0xf8], R11 ;  /* 0x0000f80b1800d986 */ /* 0x0001e8000c101116 */
[----:B------:R0:W-:Y:S04]  /*e970*/  @!P2 STG.E.U8 desc[UR22][R24.64+0xf9], R3 ;  /* 0x0000f9031800a986 */ /* 0x0001e8000c101116 */
[----:B------:R0:W-:Y:S04]  /*e980*/  @!P6 STG.E.U8 desc[UR22][R26.64+0xf8], R9 ;  /* 0x0000f8091a00e986 */ /* 0x0001e8000c101116 */
[----:B------:R0:W-:Y:S02]  /*e990*/  @!P1 STG.E.U8 desc[UR22][R26.64+0xf9], R5 ;  /* 0x0000f9051a009986 */ /* 0x0001e4000c101116 */
.L_x_298:
[----:B------:R-:W-:Y:S05]  /*e9a0*/  BSYNC B0 ;  /* 0x0000000000007941 */ /* 0x000fea0003800000 */
.L_x_40:
[----:B------:R-:W2:Y:S01]  /*e9b0*/  LDL.LU R22, [R1+0x80] ;  /* 0x0000800001167983 */ /* 0x000ea20000300800 */
[----:B0-----:R-:W-:Y:S01]  /*e9c0*/  IMAD.U32 R3, RZ, RZ, UR18 ;  /* 0x00000012ff037e24 */ /* 0x001fe2000f8e00ff */
[----:B------:R-:W-:Y:S02]  /*e9d0*/  ULDC.64 UR6, c[0x0][0x650] ;  /* 0x0001940000067ab9 */ /* 0x000fe40000000a00 */
[----:B------:R-:W3:Y:S01]  /*e9e0*/  LDL.LU R19, [R1+0x84] ;  /* 0x0000840001137983 */ /* 0x000ee20000300800 */
[----:B-----5:R-:W-:Y:S01]  /*e9f0*/  IMAD.U32 R0, RZ, RZ, UR20 ;  /* 0x00000014ff007e24 */ /* 0x020fe2000f8e00ff */
[----:B------:R0:W-:Y:S01]  /*ea00*/  SYNCS.ARRIVE.TRANS64.A1T0 RZ, [R3+UR29], RZ ;  /* 0x000000ff03ff79a7 */ /* 0x0001e2000810001d */
[----:B------:R-:W-:Y:S02]  /*ea10*/  IMAD.U32 R2, RZ, RZ, UR20 ;  /* 0x00000014ff027e24 */ /* 0x000fe4000f8e00ff */
[----:B------:R-:W-:Y:S02]  /*ea20*/  IMAD.MOV.U32 R4, RZ, RZ, -0x1 ;  /* 0xffffffffff047424 */ /* 0x000fe400078e00ff */
[----:B0-----:R-:W-:Y:S01]  /*ea30*/  IMAD.U32 R3, RZ, RZ, UR15 ;  /* 0x0000000fff037e24 */ /* 0x001fe2000f8e00ff */
[----:B---3--:R-:W-:-:S02]  /*ea40*/  LEA R19, P1, R0, R19, 0x1 ;  /* 0x0000001300137211 */ /* 0x008fc400078208ff */
[----:B------:R-:W-:Y:S02]  /*ea50*/  PRMT R0, RZ, 0x7610, R0 ;  /* 0x00007610ff007816 */ /* 0x000fe40000000000 */
[----:B--2---:R-:W-:Y:S01]  /*ea60*/  LEA.HI.X R22, R2, R22, R3, 0x1, P1 ;  /* 0x0000001602167211 */ /* 0x004fe200008f0c03 */
[----:B------:R-:W-:Y:S01]  /*ea70*/  IMAD.MOV.U32 R2, RZ, RZ, -0x1 ;  /* 0xffffffffff027424 */ /* 0x000fe200078e00ff */
[----:B------:R0:W-:Y:S01]  /*ea80*/  STL [R1+0x84], R19 ;  /* 0x0000841301007387 */ /* 0x0001e20000100800 */
[----:B------:R-:W-:Y:S01]  /*ea90*/  IMAD.MOV.U32 R3, RZ, RZ, -0x1 ;  /* 0xffffffffff037424 */ /* 0x000fe200078e00ff */
[----:B------:R-:W-:Y:S02]  /*eaa0*/  ISETP.GE.U32.AND P1, PT, R19, UR6, PT ;  /* 0x0000000613007c0c */ /* 0x000fe4000bf26070 */
[----:B------:R0:W-:Y:S02]  /*eab0*/  STL [R1+0x80], R22 ;  /* 0x0000801601007387 */ /* 0x0001e40000100800 */
[----:B------:R-:W-:-:S02]  /*eac0*/  ISETP.GE.U32.AND.EX P1, PT, R22, UR7, PT, P1 ;  /* 0x0000000716007c0c */ /* 0x000fc4000bf26110 */
[----:B------:R0:W-:Y:S04]  /*ead0*/  STL [R1+0x88], R4 ;  /* 0x0000880401007387 */ /* 0x0001e80000100800 */
[----:B------:R0:W-:Y:S04]  /*eae0*/  STL [R1+0x78], R2 ;  /* 0x0000780201007387 */ /* 0x0001e80000100800 */
[----:B------:R0:W-:Y:S03]  /*eaf0*/  STL [R1+0x8c], R3 ;  /* 0x00008c0301007387 */ /* 0x0001e60000100800 */
[----:B------:R-:W-:Y:S05]  /*eb00*/  @P1 BRA `(.L_x_299) ;  /* 0x0000000400741947 */ /* 0x000fea0003800000 */
[----:B------:R-:W2:Y:S01]  /*eb10*/  S2R R14, SR_CTAID.X ;  /* 0x00000000000e7919 */ /* 0x000ea20000002500 */
[----:B------:R-:W3:Y:S01]  /*eb20*/  LDC.64 R8, c[0x0][0x628] ;  /* 0x00018a00ff087b82 */ /* 0x000ee20000000a00 */
[----:B------:R-:W-:Y:S01]  /*eb30*/  ULDC UR6, c[0x0][0x150] ;  /* 0x0000540000067ab9 */ /* 0x000fe20000000800 */
[----:B------:R-:W-:Y:S01]  /*eb40*/  IMAD.MOV.U32 R6, RZ, RZ, R19 ;  /* 0x000000ffff067224 */ /* 0x000fe200078e0013 */
[----:B------:R-:W0:Y:S01]  /*eb50*/  S2R R16, SR_CTAID.Y ;  /* 0x0000000000107919 */ /* 0x000e220000002600 */
[----:B------:R-:W-:-:S04]  /*eb60*/  IMAD.MOV.U32 R7, RZ, RZ, R22 ;  /* 0x000000ffff077224 */ /* 0x000fc800078e0016 */
[----:B------:R-:W0:Y:S08]  /*eb70*/  LDC R17, c[0x0][0x144] ;  /* 0x00005100ff117b82 */ /* 0x000e300000000800 */
[----:B------:R-:W0:Y:S08]  /*eb80*/  LDC R10, c[0x0][0x630] ;  /* 0x00018c00ff0a7b82 */ /* 0x000e300000000800 */
[----:B------:R-:W0:Y:S01]  /*eb90*/  LDC.64 R12, c[0x0][0x620] ;  /* 0x00018800ff0c7b82 */ /* 0x000e220000000a00 */
[----:B---3--:R-:W-:-:S04]  /*eba0*/  ISETP.NE.U32.AND P1, PT, R8, RZ, PT ;  /* 0x000000ff0800720c */ /* 0x008fc80003f25070 */
[----:B------:R-:W-:Y:S02]  /*ebb0*/  ISETP.NE.AND.EX P1, PT, R9, RZ, PT, P1 ;  /* 0x000000ff0900720c */ /* 0x000fe40003f25310 */
[----:B--2---:R-:W-:-:S05]  /*ebc0*/  I2FP.F32.U32 R0, R14 ;  /* 0x0000000e00007245 */ /* 0x004fca0000201000 */
[----:B------:R-:W-:-:S04]  /*ebd0*/  FMUL R0, R0, UR6 ;  /* 0x0000000600007c20 */ /* 0x000fc80008400000 */
[----:B------:R2:W3:Y:S02]  /*ebe0*/  F2I.U32.TRUNC.NTZ R15, R0 ;  /* 0x00000000000f7305 */ /* 0x0004e4000020f000 */
[----:B------:R-:W-:Y:S05]  /*ebf0*/  @!P1 BRA `(.L_x_300) ;  /* 0x0000000000289947 */ /* 0x000fea0003800000 */
[----:B--2---:R-:W2:Y:S02]  /*ec00*/  LDC R0, c[0x0][0x634] ;  /* 0x00018d00ff007b82 */ /* 0x004ea40000000800 */
[----:B--2---:R-:W-:-:S05]  /*ec10*/  IADD3 R7, P1, R19, R0, RZ ;  /* 0x0000000013077210 */ /* 0x004fca0007f3e0ff */
[----:B------:R-:W-:-:S04]  /*ec20*/  IMAD.X R11, RZ, RZ, R22, P1 ;  /* 0x000000ffff0b7224 */ /* 0x000fc800008e0616 */
[----:B0-----:R-:W-:-:S04]  /*ec30*/  IMAD.WIDE.U32 R2, R11, R8, RZ ;  /* 0x000000080b027225 */ /* 0x001fc800078e00ff */
[----:B------:R-:W-:-:S04]  /*ec40*/  IMAD.WIDE.U32 R4, P1, R7, R9, R2 ;  /* 0x0000000907047225 */ /* 0x000fc80007820002 */
[----:B------:R-:W-:-:S04]  /*ec50*/  IMAD.WIDE.U32 R2, R7, R8, RZ ;  /* 0x0000000807027225 */ /* 0x000fc800078e00ff */
[----:B------:R-:W-:Y:S01]  /*ec60*/  IMAD.X R7, RZ, RZ, RZ, P1 ;  /* 0x000000ffff077224 */ /* 0x000fe200008e06ff */
[----:B------:R-:W-:Y:S01]  /*ec70*/  IADD3 RZ, P1, R3, R4, RZ ;  /* 0x0000000403ff7210 */ /* 0x000fe20007f3e0ff */
[----:B------:R-:W-:-:S04]  /*ec80*/  IMAD.MOV.U32 R6, RZ, RZ, R5 ;  /* 0x000000ffff067224 */ /* 0x000fc800078e0005 */
[----:B------:R-:W-:-:S08]  /*ec90*/  IMAD.WIDE.U32.X R6, R11, R9, R6, P1 ;  /* 0x000000090b067225 */ /* 0x000fd000008e0406 */
.L_x_300:
[-CC-:B0-----:R-:W-:Y:S01]  /*eca0*/  SHF.R.U64 R11, R6, R10.reuse, R7.reuse ;  /* 0x0000000a060b7219 */ /* 0x181fe20000001207 */
[----:B------:R-:W0:Y:S01]  /*ecb0*/  LDC.64 R20, c[0x0][0x640] ;  /* 0x00019000ff147b82 */ /* 0x000e220000000a00 */
[----:B--2---:R-:W-:Y:S01]  /*ecc0*/  SHF.R.U32.HI R0, RZ, R10, R7 ;  /* 0x0000000aff007219 */ /* 0x004fe20000011607 */
[----:B------:R-:W-:Y:S01]  /*ecd0*/  IMAD.MOV.U32 R2, RZ, RZ, R19 ;  /* 0x000000ffff027224 */ /* 0x000fe200078e0013 */
[----:B------:R-:W-:Y:S01]  /*ece0*/  IADD3 R5, P1, RZ, -R11, RZ ;  /* 0x8000000bff057210 */ /* 0x000fe20007f3e0ff */
[----:B---3--:R-:W-:Y:S01]  /*ecf0*/  IMAD.MOV R15, RZ, RZ, -R15 ;  /* 0x000000ffff0f7224 */ /* 0x008fe200078e0a0f */
[----:B------:R-:W-:Y:S01]  /*ed00*/  ULDC UR6, c[0x0][0x154] ;  /* 0x0000550000067ab9 */ /* 0x000fe20000000800 */
[----:B------:R-:W-:Y:S02]  /*ed10*/  IMAD.MOV.U32 R7, RZ, RZ, 0x1 ;  /* 0x00000001ff077424 */ /* 0x000fe400078e00ff */
[----:B------:R-:W2:Y:S01]  /*ed20*/  LDC R4, c[0x0][0x618] ;  /* 0x00018600ff047b82 */ /* 0x000ea20000000800 */
[----:B------:R-:W-:-:S02]  /*ed30*/  IMAD.X R3, RZ, RZ, ~R0, P1 ;  /* 0x000000ffff037224 */ /* 0x000fc400008e0e00 */
[----:B------:R-:W-:Y:S02]  /*ed40*/  IMAD R17, R17, R15, R14 ;  /* 0x0000000f11117224 */ /* 0x000fe400078e020e */
[-C--:B------:R-:W-:Y:S02]  /*ed50*/  IMAD R0, R3, R12.reuse, RZ ;  /* 0x0000000c03007224 */ /* 0x080fe400078e02ff */
[----:B------:R-:W-:Y:S01]  /*ed60*/  IMAD.MOV.U32 R3, RZ, RZ, R22 ;  /* 0x000000ffff037224 */ /* 0x000fe200078e0016 */
[----:B------:R-:W3:Y:S01]  /*ed70*/  LDC R6, c[0x0][0x608] ;  /* 0x00018200ff067b82 */ /* 0x000ee20000000800 */
[----:B------:R-:W-:-:S04]  /*ed80*/  IMAD.WIDE.U32 R2, R5, R12, R2 ;  /* 0x0000000c05027225 */ /* 0x000fc800078e0002 */
[----:B------:R-:W-:-:S03]  /*ed90*/  IMAD R5, R5, R13, R0 ;  /* 0x0000000d05057224 */ /* 0x000fc600078e0200 */
[----:B------:R-:W5:Y:S01]  /*eda0*/  LDC R18, c[0x0][0x658] ;  /* 0x00019600ff127b82 */ /* 0x000f620000000800 */
[----:B------:R-:W-:Y:S01]  /*edb0*/  I2FP.F32.U32 R0, R16 ;  /* 0x0000001000007245 */ /* 0x000fe20000201000 */
[----:B------:R-:W-:Y:S01]  /*edc0*/  IMAD.IADD R3, R3, 0x1, R5 ;  /* 0x0000000103037824 */ /* 0x000fe200078e0205 */
[----:B0-----:R-:W-:Y:S01]  /*edd0*/  ISETP.NE.U32.AND P1, PT, R20, RZ, PT ;  /* 0x000000ff1400720c */ /* 0x001fe20003f25070 */
[----:B------:R-:W-:Y:S02]  /*ede0*/  IMAD.MOV.U32 R5, RZ, RZ, -0x1 ;  /* 0xffffffffff057424 */ /* 0x000fe400078e00ff */
[----:B------:R-:W-:Y:S02]  /*edf0*/  FMUL R0, R0, UR6 ;  /* 0x0000000600007c20 */ /* 0x000fe40008400000 */
[----:B------:R-:W0:Y:S01]  /*ee00*/  LDC R15, c[0x0][0x148] ;  /* 0x00005200ff0f7b82 */ /* 0x000e220000000800 */
[----:B--2---:R-:W-:Y:S01]  /*ee10*/  SHF.R.U64 R10, R2, R4, R3 ;  /* 0x00000004020a7219 */ /* 0x004fe20000001203 */
[----:B------:R2:W0:Y:S01]  /*ee20*/  F2I.U32.TRUNC.NTZ R13, R0 ;  /* 0x00000000000d7305 */ /* 0x000422000020f000 */
[----:B------:R-:W-:-:S02]  /*ee30*/  ISETP.NE.AND.EX P1, PT, R21, RZ, PT, P1 ;  /* 0x000000ff1500720c */ /* 0x000fc40003f25310 */
[----:B------:R-:W-:-:S03]  /*ee40*/  SHF.R.U32.HI R3, RZ, R4, R3 ;  /* 0x00000004ff037219 */ /* 0x000fc60000011603 */
[----:B------:R-:W0:Y:S01]  /*ee50*/  LDC R14, c[0x0][0x600] ;  /* 0x00018000ff0e7b82 */ /* 0x000e220000000800 */
[-CC-:B---3--:R-:W-:Y:S02]  /*ee60*/  SHF.R.U64 R8, R10, R6.reuse, R3.reuse ;  /* 0x000000060a087219 */ /* 0x188fe40000001203 */
[----:B------:R-:W-:-:S05]  /*ee70*/  SHF.R.U32.HI R3, RZ, R6, R3 ;  /* 0x00000006ff037219 */ /* 0x000fca0000011603 */
[----:B------:R-:W3:Y:S01]  /*ee80*/  LDC R22, c[0x0][0x648] ;  /* 0x00019200ff167b82 */ /* 0x000ee20000000800 */
[-CC-:B-----5:R-:W-:Y:S02]  /*ee90*/  SHF.R.U64 R12, R8, R18.reuse, R3.reuse ;  /* 0x00000012080c7219 */ /* 0x1a0fe40000001203 */
[-C--:B------:R-:W-:Y:S02]  /*eea0*/  SHF.L.U32 R5, R5, R18.reuse, RZ ;  /* 0x0000001205057219 */ /* 0x080fe400000006ff */
[-C--:B------:R-:W-:Y:S01]  /*eeb0*/  SHF.R.U32.HI R3, RZ, R18.reuse, R3 ;  /* 0x00000012ff037219 */ /* 0x080fe20000011603 */
[----:B------:R-:W-:Y:S01]  /*eec0*/  IMAD.MOV.U32 R2, RZ, RZ, R12 ;  /* 0x000000ffff027224 */ /* 0x000fe200078e000c */
[----:B------:R-:W-:Y:S01]  /*eed0*/  SHF.L.U32 R18, R7, R18, RZ ;  /* 0x0000001207127219 */ /* 0x000fe200000006ff */
[----:B------:R-:W0:Y:S01]  /*eee0*/  LDC R23, c[0x0][0x638] ;  /* 0x00018e00ff177b82 */ /* 0x000e220000000800 */
[----:B------:R-:W-:-:S07]  /*eef0*/  LOP3.LUT R19, RZ, R5, RZ, 0x33, !PT ;  /* 0x00000005ff137212 */ /* 0x000fce00078e33ff */
[----:B------:R-:W0:Y:S01]  /*ef00*/  LDC R24, c[0x0][0x610] ;  /* 0x00018400ff187b82 */ /* 0x000e220000000800 */
[----:B--2---:R-:W-:Y:S05]  /*ef10*/  @!P1 BRA `(.L_x_301) ;  /* 0x0000000000289947 */ /* 0x004fea0003800000 */
[----:B------:R-:W2:Y:S02]  /*ef20*/  LDC R7, c[0x0][0x64c] ;  /* 0x00019300ff077b82 */ /* 0x000ea40000000800 */
[----:B--2---:R-:W-:-:S05]  /*ef30*/  IADD3 R7, P1, R12, R7, RZ ;  /* 0x000000070c077210 */ /* 0x004fca0007f3e0ff */
        /* <DEDUP_REMOVED lines=8> */
.L_x_301:
[----:B---3--:R-:W-:Y:S01]  /*efc0*/  SHF.R.U64 R0, R2, R22, R3 ;  /* 0x0000001602007219 */ /* 0x008fe20000001203 */
[----:B0-----:R-:W-:Y:S01]  /*efd0*/  VIADD R7, R14, 0xffffffff ;  /* 0xffffffff0e077836 */ /* 0x001fe20000000000 */
[----:B------:R-:W-:Y:S01]  /*efe0*/  LOP3.LUT R5, R8, R19, RZ, 0xc0, !PT ;  /* 0x0000001308057212 */ /* 0x000fe200078ec0ff */
[----:B------:R-:W-:Y:S02]  /*eff0*/  IMAD.MOV R13, RZ, RZ, -R13 ;  /* 0x000000ffff0d7224 */ /* 0x000fe400078e0a0d */
[----:B------:R-:W-:Y:S02]  /*f000*/  IMAD.MOV R3, RZ, RZ, -R0 ;  /* 0x000000ffff037224 */ /* 0x000fe400078e0a00 */
[----:B------:R-:W-:Y:S01]  /*f010*/  IMAD R2, R18, R0, R5 ;  /* 0x0000000012027224 */ /* 0x000fe200078e0205 */
[----:B------:R-:W-:Y:S01]  /*f020*/  LOP3.LUT R5, R10, R7, RZ, 0xc0, !PT ;  /* 0x000000070a057212 */ /* 0x000fe200078ec0ff */
[----:B------:R-:W-:Y:S02]  /*f030*/  @P3 IMAD R17, R15, R13, R16 ;  /* 0x0000000d0f113224 */ /* 0x000fe400078e0210 */
[----:B------:R-:W-:-:S02]  /*f040*/  IMAD R0, R3, R23, R12 ;  /* 0x0000001703007224 */ /* 0x000fc400078e020c */
[----:B------:R-:W-:Y:S02]  /*f050*/  IMAD.MOV.U32 R4, RZ, RZ, 0x1 ;  /* 0x00000001ff047424 */ /* 0x000fe400078e00ff */
[----:B------:R-:W-:Y:S02]  /*f060*/  IMAD R2, R2, R24, R17 ;  /* 0x0000001802027224 */ /* 0x000fe400078e0211 */
[----:B------:R-:W-:Y:S01]  /*f070*/  IMAD R3, R0, R14, R5 ;  /* 0x0000000e00037224 */ /* 0x000fe200078e0205 */
[----:B------:R-:W-:-:S04]  /*f080*/  PRMT R0, R4, 0x7610, R0 ;  /* 0x0000761004007816 */ /* 0x000fc80000000000 */
[----:B------:R-:W-:Y:S02]  /*f090*/  SEL R4, R3, R2, !P3 ;  /* 0x0000000203047207 */ /* 0x000fe40005800000 */
[----:B------:R-:W-:-:S03]  /*f0a0*/  SEL R2, R2, R3, !P3 ;  /* 0x0000000302027207 */ /* 0x000fc60005800000 */
[----:B------:R2:W-:Y:S04]  /*f0b0*/  STL [R1+0x8c], R4 ;  /* 0x00008c0401007387 */ /* 0x0005e80000100800 */
[----:B------:R2:W-:Y:S04]  /*f0c0*/  STL [R1+0x78], R11 ;  /* 0x0000780b01007387 */ /* 0x0005e80000100800 */
[----:B------:R2:W-:Y:S02]  /*f0d0*/  STL [R1+0x88], R2 ;  /* 0x0000880201007387 */ /* 0x0005e40000100800 */
.L_x_299:
[----:B------:R-:W-:Y:S01]  /*f0e0*/  LOP3.LUT P1, RZ, R0, 0xff, RZ, 0xc0, !PT ;  /* 0x000000ff00ff7812 */ /* 0x000fe2000782c0ff */
[----:B------:R-:W-:-:S12]  /*f0f0*/  ULOP3.LUT UR30, UR30, 0x1, URZ, 0x3c, !UPT ;  /* 0x000000011e1e7892 */ /* 0x000fd8000f8e3c3f */
[----:B------:R-:W-:Y:S05]  /*f100*/  @P1 BRA `(.L_x_302) ;  /* 0xffffff2400c81947 */ /* 0x000fea000383ffff */
[----:B------:R-:W-:Y:S05]  /*f110*/  EXIT ;  /* 0x000000000000794d */ /* 0x000fea0003800000 */
.L_x_18:
[----:B------:R-:W-:-:S08]  /*f120*/  ISETP.NE.AND P0, PT, RZ, UR6, PT ;  /* 0x00000006ff007c0c */ /* 0x000fd0000bf05270 */
[----:B0123--:R-:W0:-:S00]  /*f130*/  USETMAXREG.DEALLOC.CTAPOOL 0x28 ;  /* 0x00000028000079c8 */ /* 0x00fe0000080e0500 */
[----:B------:R-:W-:Y:S05]  /*f140*/  @P0 EXIT ;  /* 0x000000000000094d */ /* 0x000fea0003800000 */
[----:B0-----:R-:W-:Y:S01]  /*f150*/  LOP3.LUT P0, RZ, R0, 0xff, RZ, 0xc0, !PT ;  /* 0x000000ff00ff7812 */ /* 0x001fe2000780c0ff */
[----:B------:R-:W-:Y:S02]  /*f160*/  IMAD.MOV.U32 R0, RZ, RZ, 0x1 ;  /* 0x00000001ff007424 */ /* 0x000fe400078e00ff */
[----:B------:R-:W-:-:S10]  /*f170*/  IMAD.MOV.U32 R9, RZ, RZ, RZ ;  /* 0x000000ffff097224 */ /* 0x000fd400078e00ff */
[----:B------:R-:W-:Y:S05]  /*f180*/  @!P0 BRA `(.L_x_303) ;  /* 0x0000000c00608947 */ /* 0x000fea0003800000 */
[----:B------:R-:W0:Y:S01]  /*f190*/  S2UR UR8, SR_CgaCtaId ;  /* 0x00000000000879c3 */ /* 0x000e220000008800 */
[----:B------:R-:W-:Y:S01]  /*f1a0*/  LOP3.LUT P0, RZ, R2, 0x1f, RZ, 0xc0, !PT ;  /* 0x0000001f02ff7812 */ /* 0x000fe2000780c0ff */
[----:B------:R-:W-:Y:S01]  /*f1b0*/  ULDC UR5, c[0x0][0x658] ;  /* 0x0001960000057ab9 */ /* 0x000fe20000000800 */
[----:B------:R-:W-:Y:S01]  /*f1c0*/  UMOV UR6, 0xffffffff ;  /* 0xffffffff00067882 */ /* 0x000fe20000000000 */
[----:B------:R-:W-:Y:S01]  /*f1d0*/  BSSY B0, `(.L_x_303) ;  /* 0x00000d3000007945 */ /* 0x000fe20003800000 */
[----:B------:R-:W-:Y:S01]  /*f1e0*/  USHF.L.U32 UR6, UR6, UR5, URZ ;  /* 0x0000000506067299 */ /* 0x000fe2000800063f */
[C---:B------:R-:W-:Y:S01]  /*f1f0*/  ISETP.NE.AND P2, PT, R3.reuse, RZ, PT ;  /* 0x000000ff0300720c */ /* 0x040fe20003f45270 */
[----:B------:R-:W-:Y:S01]  /*f200*/  IMAD.MOV.U32 R10, RZ, RZ, 0x1 ;  /* 0x00000001ff0a7424 */ /* 0x000fe200078e00ff */
[----:B------:R-:W-:Y:S01]  /*f210*/  ISETP.NE.OR P0, PT, R3, RZ, !P0 ;  /* 0x000000ff0300720c */ /* 0x000fe20004705670 */
[----:B------:R-:W-:Y:S01]  /*f220*/  IMAD.MOV.U32 R0, RZ, RZ, 0x1 ;  /* 0x00000001ff007424 */ /* 0x000fe200078e00ff */
[----:B------:R-:W-:Y:S01]  /*f230*/  ULDC UR4, c[0x0][0x600] ;  /* 0x0001800000047ab9 */ /* 0x000fe20000000800 */
[----:B------:R-:W-:Y:S01]  /*f240*/  IMAD.MOV.U32 R9, RZ, RZ, RZ ;  /* 0x000000ffff097224 */ /* 0x000fe200078e00ff */
[----:B------:R-:W-:Y:S01]  /*f250*/  UMOV UR7, 0x1 ;  /* 0x0000000100077882 */ /* 0x000fe20000000000 */
[----:B------:R-:W-:-:S02]  /*f260*/  UIADD3 UR28, UR14, 0x1, URZ ;  /* 0x000000010e1c7890 */ /* 0x000fc4000fffe03f */
[----:B------:R-:W-:Y:S02]  /*f270*/  ULOP3.LUT UR25, UR13, 0x2, URZ, 0xfc, !UPT ;  /* 0x000000020d197892 */ /* 0x000fe4000f8efc3f */
[----:B------:R-:W-:Y:S02]  /*f280*/  UIADD3 UR4, UR4, -0x1, URZ ;  /* 0xffffffff04047890 */ /* 0x000fe4000fffe03f */
[----:B------:R-:W-:Y:S02]  /*f290*/  USHF.L.U32 UR22, UR7, UR5, URZ ;  /* 0x0000000507167299 */ /* 0x000fe4000800063f */
[----:B------:R-:W-:Y:S01]  /*f2a0*/  ULOP3.LUT UR19, URZ, UR6, URZ, 0x33, !UPT ;  /* 0x000000063f137292 */ /* 0x000fe2000f8e333f */
[----:B------:R-:W-:Y:S01]  /*f2b0*/  ULDC.64 UR26, c[0x0][0x198] ;  /* 0x00006600001a7ab9 */ /* 0x000fe20000000a00 */
[----:B0-----:R-:W-:-:S10]  /*f2c0*/  IMAD.U32 R8, RZ, RZ, UR8 ;  /* 0x00000008ff087e24 */ /* 0x001fd4000f8e00ff */
.L_x_315:
[----:B------:R-:W-:-:S03]  /*f2d0*/  UMOV UR5, 0xffffffff ;  /* 0xffffffff00057882 */ /* 0x000fc60000000000 */
[----:B01----:R-:W-:Y:S05]  /*f2e0*/  BRA.DIV UR5, `(.L_x_304) ;  /* 0x0000001605307947 */ /* 0x003fea000b800000 */
[----:B------:R-:W-:-:S13]  /*f2f0*/  ELECT P1, URZ, PT ;  /* 0x00000000003f782f */ /* 0x000fda0003820000 */
.L_x_335:
[----:B------:R-:W0:Y:S01]  /*f300*/  LDC R2, c[0x0][0x28c] ;  /* 0x0000a300ff027b82 */ /* 0x000e220000000800 */
[----:B------:R-:W-:Y:S01]  /*f310*/  BSSY B1, `(.L_x_305) ;  /* 0x000003f000017945 */ /* 0x000fe20003800000 */
[----:B0-----:R-:W-:-:S13]  /*f320*/  ISETP.LT.OR P1, PT, R2, 0x1, !P1 ;  /* 0x000000010200780c */ /* 0x001fda0004f21670 */
[----:B------:R-:W-:Y:S05]  /*f330*/  @P1 BRA `(.L_x_306) ;  /* 0x0000000000f01947 */ /* 0x000fea0003800000 */
[----:B------:R-:W2:Y:S04]  /*f340*/  LDL.LU R4, [R1+0x88] ;  /* 0x0000880001047983 */ /* 0x000ea80000300800 */
[----:B------:R-:W3:Y:S01]  /*f350*/  LDL.LU R3, [R1+0x8c] ;  /* 0x00008c0001037983 */ /* 0x000ee20000300800 */
[----:B------:R-:W-:Y:S02]  /*f360*/  IMAD.MOV.U32 R13, RZ, RZ, RZ ;  /* 0x000000ffff0d7224 */ /* 0x000fe400078e00ff */
[----:B------:R-:W-:Y:S02]  /*f370*/  IMAD.U32 R14, RZ, RZ, UR28 ;  /* 0x0000001cff0e7e24 */ /* 0x000fe4000f8e00ff */
[----:B------:R-:W-:Y:S02]  /*f380*/  IMAD.MOV.U32 R2, RZ, RZ, R0 ;  /* 0x000000ffff027224 */ /* 0x000fe400078e0000 */
[----:B--2---:R-:W-:-:S02]  /*f390*/  IMAD R8, R4, 0x2, R8 ;  /* 0x0000000204087824 */ /* 0x004fc400078e0208 */
[----:B---3--:R-:W-:Y:S02]  /*f3a0*/  IMAD.SHL.U32 R7, R3, 0x100, RZ ;  /* 0x0000010003077824 */ /* 0x008fe400078e00ff */
[----:B------:R-:W-:Y:S02]  /*f3b0*/  IMAD.MOV.U32 R3, RZ, RZ, R9 ;  /* 0x000000ffff037224 */ /* 0x000fe400078e0009 */
[----:B------:R-:W-:-:S07]  /*f3c0*/  IMAD.SHL.U32 R6, R8, 0x20, RZ ;  /* 0x0000002008067824 */ /* 0x000fce00078e00ff */
.L_x_310:
[----:B------:R-:W0:Y:S01]  /*f3d0*/  S2UR UR5, SR_CgaCtaId ;  /* 0x00000000000579c3 */ /* 0x000e220000008800 */
[----:B------:R-:W-:Y:S02]  /*f3e0*/  MOV R5, 0x400 ;  /* 0x0000040000057802 */ /* 0x000fe40000000f00 */
[----:B------:R-:W-:Y:S01]  /*f3f0*/  SHF.L.U32 R4, R2, 0x1f, RZ ;  /* 0x0000001f02047819 */ /* 0x000fe200000006ff */
[----:B0-----:R-:W-:-:S05]  /*f400*/  IMAD.U32 R8, RZ, RZ, UR5 ;  /* 0x00000005ff087e24 */ /* 0x001fca000f8e00ff */
[----:B------:R-:W-:Y:S02]  /*f410*/  LEA R12, R8, R5, 0x18 ;  /* 0x00000005080c7211 */ /* 0x000fe400078ec0ff */
[----:B------:R-:W0:Y:S03]  /*f420*/  @!P2 LDC R5, c[0x0][0x500] ;  /* 0x00014000ff05ab82 */ /* 0x000e260000000800 */
[----:B------:R-:W-:-:S04]  /*f430*/  IMAD R11, R3, 0x8, R12 ;  /* 0x00000008030b7824 */ /* 0x000fc800078e020c */
[----:B------:R-:W1:Y:S02]  /*f440*/  SYNCS.PHASECHK.TRANS64.TRYWAIT P1, [R11+URZ+0x58], R4 ;  /* 0x000058040b0075a7 */ /* 0x000e64000802017f */
[----:B-1----:R-:W-:Y:S05]  /*f450*/  @!P1 BRA `(.L_x_307) ;  /* 0x0000001000f49947 */ /* 0x002fea0003800000 */
.L_x_336:
[----:B------:R-:W-:Y:S01]  /*f460*/  UPRMT UR5, UR25, 0x9910, URZ ;  /* 0x0000991019057896 */ /* 0x000fe2000800003f */
[----:B0-----:R0:W-:Y:S03]  /*f470*/  @!P2 SYNCS.ARRIVE.TRANS64 RZ, [R11+URZ], R5 ;  /* 0x000000050bffa9a7 */ /* 0x0011e6000800003f */
[----:B------:R-:W-:-:S06]  /*f480*/  UISETP.NE.AND UP0, UPT, UR5, 0x2, UPT ;  /* 0x000000020500788c */ /* 0x000fcc000bf05270 */
[----:B------:R-:W-:-:S13]  /*f490*/  PLOP3.LUT P1, PT, PT, PT, UP0, 0x80, 0x0 ;  /* 0x000000000000781c */ /* 0x000fda0003f2f008 */
[----:B0-----:R-:W-:Y:S05]  /*f4a0*/  @P1 BRA `(.L_x_308) ;  /* 0x0000000000041947 */ /* 0x001fea0003800000 */
[----:B------:R-:W-:Y:S01]  /*f4b0*/  BPT.TRAP 0x1 ;  /* 0x000000040000795c */ /* 0x000fe20000300000 */
.L_x_308:
[----:B------:R-:W-:Y:S05]  /*f4c0*/  @P0 BRA `(.L_x_309) ;  /* 0x0000000000040947 */ /* 0x000fea0003800000 */
[----:B------:R-:W-:Y:S01]  /*f4d0*/  BPT.TRAP 0x1 ;  /* 0x000000040000795c */ /* 0x000fe20000300000 */
.L_x_309:
[----:B------:R-:W2:Y:S01]  /*f4e0*/  LDL R5, [R1+0x78] ;  /* 0x0000780001057983 */ /* 0x000ea20000100800 */
[----:B-1----:R-:W-:Y:S01]  /*f4f0*/  IMAD R4, R3, 0x2, R8 ;  /* 0x0000000203047824 */ /* 0x002fe200078e0208 */
[----:B------:R-:W-:Y:S01]  /*f500*/  R2UR UR9, R11 ;  /* 0x000000000b0972ca */ /* 0x000fe200000e0000 */
[----:B------:R-:W-:Y:S01]  /*f510*/  VIADD R14, R14, 0xffffffff ;  /* 0xffffffff0e0e7836 */ /* 0x000fe20000000000 */
[----:B------:R-:W-:Y:S01]  /*f520*/  UIADD3 UR6, UP0, UR26, 0xf0, URZ ;  /* 0x000000f01a067890 */ /* 0x000fe2000ff1e03f */
[--C-:B------:R-:W-:Y:S01]  /*f530*/  IMAD.U32 R4, R4, 0x800, R12.reuse ;  /* 0x0000080004047824 */ /* 0x100fe200078e000c */
[----:B------:R-:W-:Y:S01]  /*f540*/  R2UR UR11, R6 ;  /* 0x00000000060b72ca */ /* 0x000fe200000e0000 */
[----:B------:R-:W-:Y:S01]  /*f550*/  IMAD R12, R3, 0x4000, R12 ;  /* 0x00004000030c7824 */ /* 0x000fe200078e020c */
[----:B------:R-:W-:Y:S01]  /*f560*/  R2UR UR10, R13 ;  /* 0x000000000d0a72ca */ /* 0x000fe200000e0000 */
[----:B------:R-:W-:Y:S01]  /*f570*/  UIADD3 UR30, UP1, UR26, 0x1f0, URZ ;  /* 0x000001f01a1e7890 */ /* 0x000fe2000ff3e03f */
[----:B------:R-:W-:Y:S01]  /*f580*/  R2UR UR5, R4 ;  /* 0x00000000040572ca */ /* 0x000fe200000e0000 */
[----:B------:R-:W-:Y:S01]  /*f590*/  UIADD3.X UR7, URZ, UR27, URZ, UP0, !UPT ;  /* 0x0000001b3f077290 */ /* 0x000fe200087fe43f */
[----:B------:R-:W-:Y:S01]  /*f5a0*/  R2UR UR8, R12 ;  /* 0x000000000c0872ca */ /* 0x000fe200000e0000 */
[----:B------:R-:W-:Y:S01]  /*f5b0*/  VIADD R3, R3, 0x1 ;  /* 0x0000000103037836 */ /* 0x000fe20000000000 */
[----:B------:R-:W-:Y:S01]  /*f5c0*/  R2UR UR23, R7 ;  /* 0x00000000071772ca */ /* 0x000fe200000e0000 */
[----:B------:R-:W-:Y:S01]  /*f5d0*/  UIADD3.X UR31, URZ, UR27, URZ, UP1, !UPT ;  /* 0x0000001b3f1f7290 */ /* 0x000fe20008ffe43f */
[----:B------:R-:W-:Y:S01]  /*f5e0*/  ISETP.GT.AND P4, PT, R14, 0x1, PT ;  /* 0x000000010e00780c */ /* 0x000fe20003f84270 */
[----:B------:R-:W-:Y:S01]  /*f5f0*/  UMOV UR24, 0x30000 ;  /* 0x0003000000187882 */ /* 0x000fe20000000000 */
[----:B------:R-:W-:Y:S01]  /*f600*/  UMOV UR16, 0x0 ;  /* 0x0000000000107882 */ /* 0x000fe20000000000 */
[----:B------:R-:W-:Y:S01]  /*f610*/  UMOV UR17, 0x10000000 ;  /* 0x1000000000117882 */ /* 0x000fe20000000000 */
[----:B------:R-:W-:Y:S01]  /*f620*/  ISETP.NE.AND P1, PT, R3, 0xb, PT ;  /* 0x0000000b0300780c */ /* 0x000fe20003f25270 */
[----:B------:R-:W-:-:S02]  /*f630*/  VIADD R13, R13, 0x40 ;  /* 0x000000400d0d7836 */ /* 0x000fc40000000000 */
[----:B------:R-:W-:Y:S01]  /*f640*/  UIADD3 UR5, UR5, 0x180, URZ ;  /* 0x0000018005057890 */ /* 0x000fe2000fffe03f */
[----:B------:R-:W-:Y:S01]  /*f650*/  SEL R3, R3, RZ, P1 ;  /* 0x000000ff03037207 */ /* 0x000fe20000800000 */
[----:B------:R-:W-:-:S05]  /*f660*/  UIADD3 UR18, UR8, 0xb180, URZ ;  /* 0x0000b18008127890 */ /* 0x000fca000fffe03f */
[----:B------:R-:W-:Y:S01]  /*f670*/  UMOV UR8, UR5 ;  /* 0x0000000500087c82 */ /* 0x000fe20008000000 */
[----:B--2---:R-:W-:Y:S02]  /*f680*/  R2UR UR12, R5 ;  /* 0x00000000050c72ca */ /* 0x004fe400000e0000 */
[----:B------:R-:W-:-:S04]  /*f690*/  SEL R5, RZ, 0x1, P1 ;  /* 0x00000001ff057807 */ /* 0x000fc80000800000 */
[----:B------:R-:W-:-:S07]  /*f6a0*/  LOP3.LUT R2, R2, R5, RZ, 0x3c, !PT ;  /* 0x0000000502027212 */ /* 0x000fce00078e3cff */
[----:B------:R0:W-:Y:S02]  /*f6b0*/  UTMALDG.3D.MULTICAST [UR8], [UR6], UR24, desc[UR16] ;  /* 0x00001008060073b4 */ /* 0x0001e40008011818 */
[----:B0-----:R-:W-:Y:S01]  /*f6c0*/  UMOV UR8, UR18 ;  /* 0x0000001200087c82 */ /* 0x001fe20008000000 */
[----:B------:R-:W-:Y:S02]  /*f6d0*/  UMOV UR11, UR23 ;  /* 0x00000017000b7c82 */ /* 0x000fe40008000000 */
[----:B------:R0:W-:Y:S02]  /*f6e0*/  UTMALDG.3D [UR8], [UR30], desc[UR16] ;  /* 0x000010081e0075b4 */ /* 0x0001e40008011000 */
[----:B0-----:R-:W-:Y:S05]  /*f6f0*/  @P4 BRA `(.L_x_310) ;  /* 0xfffffffc00344947 */ /* 0x001fea000383ffff */
.L_x_306:
[----:B------:R-:W-:Y:S05]  /*f700*/  BSYNC B1 ;  /* 0x0000000000017941 */ /* 0x000fea0003800000 */
.L_x_305:
[----:B------:R-:W2:Y:S01]  /*f710*/  LDL.LU R16, [R1+0x80] ;  /* 0x0000800001107983 */ /* 0x000ea20000300800 */
[----:B------:R-:W-:Y:S01]  /*f720*/  LOP3.LUT P5, RZ, R10, 0xff, RZ, 0xc0, !PT ;  /* 0x000000ff0aff7812 */ /* 0x000fe200078ac0ff */
[----:B------:R-:W-:Y:S01]  /*f730*/  VIADD R4, R9, UR14 ;  /* 0x0000000e09047c36 */ /* 0x000fe20008000000 */
[----:B------:R-:W-:Y:S01]  /*f740*/  UISETP.GE.U32.AND UP0, UPT, UR14, 0xb, UPT ;  /* 0x0000000b0e00788c */ /* 0x000fe2000bf06070 */
[----:B------:R-:W3:Y:S01]  /*f750*/  LDL.LU R15, [R1+0x84] ;  /* 0x00008400010f7983 */ /* 0x000ee20000300800 */
[----:B------:R-:W-:Y:S01]  /*f760*/  IMAD.U32 R6, RZ, RZ, UR14 ;  /* 0x0000000eff067e24 */ /* 0x000fe2000f8e00ff */
[----:B------:R-:W-:Y:S01]  /*f770*/  ULDC.64 UR6, c[0x0][0x650] ;  /* 0x0001940000067ab9 */ /* 0x000fe20000000a00 */
[----:B------:R-:W-:Y:S01]  /*f780*/  ISETP.GT.U32.AND P1, PT, R4, 0xa, PT ;  /* 0x0000000a0400780c */ /* 0x000fe20003f24070 */
[----:B------:R-:W-:Y:S01]  /*f790*/  BSSY B1, `(.L_x_311) ;  /* 0x0000074000017945 */ /* 0x000fe20003800000 */
[----:B------:R-:W-:Y:S02]  /*f7a0*/  PLOP3.LUT P4, PT, PT, PT, UP0, 0x80, 0x0 ;  /* 0x000000000000781c */ /* 0x000fe40003f8f008 */
[----:B------:R-:W-:-:S02]  /*f7b0*/  ISETP.LT.U32.AND P1, PT, R6, 0xb, P1 ;  /* 0x0000000b0600780c */ /* 0x000fc40000f21070 */
[----:B------:R-:W-:Y:S01]  /*f7c0*/  PRMT R10, RZ, 0x7610, R10 ;  /* 0x00007610ff0a7816 */ /* 0x000fe2000000000a */
[----:B------:R-:W0:Y:S01]  /*f7d0*/  @P5 S2R R8, SR_CgaCtaId ;  /* 0x0000000000085919 */ /* 0x000e220000008800 */
[----:B------:R-:W-:-:S04]  /*f7e0*/  @P5 MOV R3, 0x400 ;  /* 0x0000040000035802 */ /* 0x000fc80000000f00 */
[----:B0-----:R-:W-:Y:S01]  /*f7f0*/  @P5 LEA R5, R8, R3, 0x18 ;  /* 0x0000000308055211 */ /* 0x001fe200078ec0ff */
[----:B------:R-:W-:-:S03]  /*f800*/  IMAD.WIDE.U32 R2, R4, -0x45d1745d, RZ ;  /* 0xba2e8ba304027825 */ /* 0x000fc600078e00ff */
[----:B------:R0:W-:Y:S01]  /*f810*/  @P5 SYNCS.ARRIVE.TRANS64.A1T0 RZ, [R5+URZ+0xe8], RZ ;  /* 0x0000e8ff05ff59a7 */ /* 0x0001e2000810003f */
[----:B------:R-:W-:Y:S02]  /*f820*/  PRMT R2, RZ, 0x7610, R2 ;  /* 0x00007610ff027816 */ /* 0x000fe40000000002 */
[----:B0-----:R-:W-:Y:S02]  /*f830*/  SHF.R.U32.HI R5, RZ, 0x3, R3 ;  /* 0x00000003ff057819 */ /* 0x001fe40000011603 */
[----:B------:R-:W-:-:S03]  /*f840*/  SEL R3, RZ, 0x1, !P1 ;  /* 0x00000001ff037807 */ /* 0x000fc60004800000 */
[----:B------:R-:W-:Y:S01]  /*f850*/  IMAD R9, R5, -0xb, R4 ;  /* 0xfffffff505097824 */ /* 0x000fe200078e0204 */
[----:B------:R-:W-:Y:S01]  /*f860*/  LOP3.LUT R0, R0, R3, RZ, 0x3c, !PT ;  /* 0x0000000300007212 */ /* 0x000fe200078e3cff */
[----:B------:R-:W-:Y:S02]  /*f870*/  IMAD.MOV.U32 R4, RZ, RZ, -0x1 ;  /* 0xffffffffff047424 */ /* 0x000fe400078e00ff */
[----:B------:R-:W-:Y:S01]  /*f880*/  IMAD.MOV.U32 R3, RZ, RZ, -0x1 ;  /* 0xffffffffff037424 */ /* 0x000fe200078e00ff */
[----:B------:R-:W-:Y:S01]  /*f890*/  @P4 LOP3.LUT R0, R0, 0x1, R5, 0x78, !PT ;  /* 0x0000000100004812 */ /* 0x000fe200078e7805 */
[----:B------:R-:W-:Y:S01]  /*f8a0*/  IMAD.MOV.U32 R5, RZ, RZ, -0x1 ;  /* 0xffffffffff057424 */ /* 0x000fe200078e00ff */
[----:B---3--:R-:W-:-:S04]  /*f8b0*/  IADD3 R15, P5, R15, UR20, RZ ;  /* 0x000000140f0f7c10 */ /* 0x008fc8000ffbe0ff */
[----:B--2---:R-:W-:Y:S01]  /*f8c0*/  IADD3.X R16, R16, UR15, RZ, P5, !PT ;  /* 0x0000000f10107c10 */ /* 0x004fe2000affe4ff */
[----:B------:R0:W-:Y:S01]  /*f8d0*/  STL [R1+0x84], R15 ;  /* 0x0000840f01007387 */ /* 0x0001e20000100800 */
[----:B------:R-:W-:-:S03]  /*f8e0*/  ISETP.GE.U32.AND P1, PT, R15, UR6, PT ;  /* 0x000000060f007c0c */ /* 0x000fc6000bf26070 */
[----:B------:R0:W-:Y:S01]  /*f8f0*/  STL [R1+0x80], R16 ;  /* 0x0000801001007387 */ /* 0x0001e20000100800 */
[----:B------:R-:W-:-:S03]  /*f900*/  ISETP.GE.U32.AND.EX P1, PT, R16, UR7, PT, P1 ;  /* 0x0000000710007c0c */ /* 0x000fc6000bf26110 */
[----:B------:R0:W-:Y:S04]  /*f910*/  STL [R1+0x88], R5 ;  /* 0x0000880501007387 */ /* 0x0001e80000100800 */
[----:B------:R0:W-:Y:S04]  /*f920*/  STL [R1+0x8c], R4 ;  /* 0x00008c0401007387 */ /* 0x0001e80000100800 */
[----:B------:R0:W-:Y:S02]  /*f930*/  STL [R1+0x78], R3 ;  /* 0x0000780301007387 */ /* 0x0001e40000100800 */
[----:B------:R-:W-:Y:S05]  /*f940*/  @P1 BRA `(.L_x_312) ;  /* 0x0000000400601947 */ /* 0x000fea0003800000 */
[----:B------:R-:W-:Y:S01]  /*f950*/  ULDC.64 UR6, c[0x0][0x628] ;  /* 0x00018a0000067ab9 */ /* 0x000fe20000000a00 */
[----:B------:R-:W1:Y:S01]  /*f960*/  S2R R12, SR_CTAID.X ;  /* 0x00000000000c7919 */ /* 0x000e620000002500 */
[----:B------:R-:W-:Y:S01]  /*f970*/  ISETP.NE.U32.AND P1, PT, RZ, UR6, PT ;  /* 0x00000006ff007c0c */ /* 0x000fe2000bf25070 */
[----:B------:R-:W-:Y:S01]  /*f980*/  ULDC UR8, c[0x0][0x630] ;  /* 0x00018c0000087ab9 */ /* 0x000fe20000000800 */
[----:B------:R-:W-:Y:S01]  /*f990*/  IMAD.MOV.U32 R2, RZ, RZ, R15 ;  /* 0x000000ffff027224 */ /* 0x000fe200078e000f */
[----:B------:R-:W2:Y:S01]  /*f9a0*/  S2R R11, SR_CTAID.Y ;  /* 0x00000000000b7919 */ /* 0x000ea20000002600 */
[----:B------:R-:W-:Y:S01]  /*f9b0*/  ISETP.NE.AND.EX P1, PT, RZ, UR7, PT, P1 ;  /* 0x00000007ff007c0c */ /* 0x000fe2000bf25310 */
[----:B0-----:R-:W-:-:S12]  /*f9c0*/  IMAD.MOV.U32 R3, RZ, RZ, R16 ;  /* 0x000000ffff037224 */ /* 0x001fd800078e0010 */
[----:B------:R-:W-:Y:S05]  /*f9d0*/  @!P1 BRA `(.L_x_313) ;  /* 0x0000000000289947 */ /* 0x000fea0003800000 */
[----:B------:R-:W-:Y:S02]  /*f9e0*/  ULDC UR5, c[0x0][0x634] ;  /* 0x00018d0000057ab9 */ /* 0x000fe40000000800 */
[----:B------:R-:W-:-:S05]  /*f9f0*/  IADD3 R7, P1, R15, UR5, RZ ;  /* 0x000000050f077c10 */ /* 0x000fca000ff3e0ff */
[----:B------:R-:W-:-:S04]  /*fa00*/  IMAD.X R13, RZ, RZ, R16, P1 ;  /* 0x000000ffff0d7224 */ /* 0x000fc800008e0610 */
[----:B------:R-:W-:-:S04]  /*fa10*/  IMAD.WIDE.U32 R4, R13, UR6, RZ ;  /* 0x000000060d047c25 */ /* 0x000fc8000f8e00ff */
[----:B------:R-:W-:-:S04]  /*fa20*/  IMAD.WIDE.U32 R4, P1, R7, UR7, R4 ;  /* 0x0000000707047c25 */ /* 0x000fc8000f820004 */
[----:B------:R-:W-:-:S04]  /*fa30*/  IMAD.WIDE.U32 R6, R7, UR6, RZ ;  /* 0x0000000607067c25 */ /* 0x000fc8000f8e00ff */
[----:B------:R-:W-:Y:S01]  /*fa40*/  IMAD.X R3, RZ, RZ, RZ, P1 ;  /* 0x000000ffff037224 */ /* 0x000fe200008e06ff */
[----:B------:R-:W-:Y:S01]  /*fa50*/  IADD3 RZ, P1, R7, R4, RZ ;  /* 0x0000000407ff7210 */ /* 0x000fe20007f3e0ff */
[----:B------:R-:W-:-:S04]  /*fa60*/  IMAD.MOV.U32 R2, RZ, RZ, R5 ;  /* 0x000000ffff027224 */ /* 0x000fc800078e0005 */
[----:B------:R-:W-:-:S08]  /*fa70*/  IMAD.WIDE.U32.X R2, R13, UR7, R2, P1 ;  /* 0x000000070d027c25 */ /* 0x000fd000088e0402 */
.L_x_313:
[--C-:B------:R-:W-:Y:S01]  /*fa80*/  SHF.R.U64 R6, R2, UR8, R3.reuse ;  /* 0x0000000802067c19 */ /* 0x100fe20008001203 */
[----:B------:R-:W-:Y:S01]  /*fa90*/  ULDC.64 UR6, c[0x0][0x620] ;  /* 0x0001880000067ab9 */ /* 0x000fe20000000a00 */
[----:B------:R-:W-:Y:S01]  /*faa0*/  SHF.R.U32.HI R2, RZ, UR8, R3 ;  /* 0x00000008ff027c19 */ /* 0x000fe20008011603 */
[----:B------:R-:W-:Y:S01]  /*fab0*/  IMAD.MOV.U32 R3, RZ, RZ, R16 ;  /* 0x000000ffff037224 */ /* 0x000fe200078e0010 */
[----:B------:R-:W-:Y:S01]  /*fac0*/  IADD3 R5, P1, RZ, -R6, RZ ;  /* 0x80000006ff057210 */ /* 0x000fe20007f3e0ff */
[----:B------:R-:W-:Y:S01]  /*fad0*/  ULDC UR5, c[0x0][0x150] ;  /* 0x0000540000057ab9 */ /* 0x000fe20000000800 */
[----:B-1----:R-:W-:Y:S01]  /*fae0*/  I2FP.F32.U32 R7, R12 ;  /* 0x0000000c00077245 */ /* 0x002fe20000201000 */
[----:B------:R-:W0:Y:S01]  /*faf0*/  LDC R17, c[0x0][0x144] ;  /* 0x00005100ff117b82 */ /* 0x000e220000000800 */
[----:B------:R-:W-:Y:S01]  /*fb00*/  ULDC.64 UR8, c[0x0][0x640] ;  /* 0x0001900000087ab9 */ /* 0x000fe20000000a00 */
[----:B------:R-:W-:Y:S01]  /*fb10*/  IMAD.X R2, RZ, RZ, ~R2, P1 ;  /* 0x000000ffff027224 */ /* 0x000fe200008e0e02 */
[----:B------:R-:W-:-:S03]  /*fb20*/  ISETP.NE.U32.AND P1, PT, RZ, UR8, PT ;  /* 0x00000008ff007c0c */ /* 0x000fc6000bf25070 */
[----:B------:R-:W-:Y:S01]  /*fb30*/  IMAD R4, R2, UR6, RZ ;  /* 0x0000000602047c24 */ /* 0x000fe2000f8e02ff */
[----:B------:R-:W-:Y:S01]  /*fb40*/  ISETP.NE.AND.EX P1, PT, RZ, UR9, PT, P1 ;  /* 0x00000009ff007c0c */ /* 0x000fe2000bf25310 */
[----:B------:R-:W-:Y:S01]  /*fb50*/  IMAD.MOV.U32 R2, RZ, RZ, R15 ;  /* 0x000000ffff027224 */ /* 0x000fe200078e000f */
[----:B------:R-:W1:Y:S03]  /*fb60*/  LDC R14, c[0x0][0x148] ;  /* 0x00005200ff0e7b82 */ /* 0x000e660000000800 */
[----:B------:R-:W-:Y:S01]  /*fb70*/  IMAD.WIDE.U32 R2, R5, UR6, R2 ;  /* 0x0000000605027c25 */ /* 0x000fe2000f8e0002 */
[----:B------:R-:W-:-:S03]  /*fb80*/  ULDC UR6, c[0x0][0x154] ;  /* 0x0000550000067ab9 */ /* 0x000fc60000000800 */
[----:B------:R-:W-:Y:S02]  /*fb90*/  IMAD R5, R5, UR7, R4 ;  /* 0x0000000705057c24 */ /* 0x000fe4000f8e0204 */
[----:B------:R-:W-:Y:S01]  /*fba0*/  FMUL R4, R7, UR5 ;  /* 0x0000000507047c20 */ /* 0x000fe20008400000 */
[----:B------:R-:W-:Y:S01]  /*fbb0*/  ULDC UR5, c[0x0][0x618] ;  /* 0x0001860000057ab9 */ /* 0x000fe20000000800 */
[----:B------:R-:W-:Y:S01]  /*fbc0*/  ULDC UR7, c[0x0][0x608] ;  /* 0x0001820000077ab9 */ /* 0x000fe20000000800 */
[----:B------:R-:W-:-:S03]  /*fbd0*/  IMAD.IADD R3, R3, 0x1, R5 ;  /* 0x0000000103037824 */ /* 0x000fc600078e0205 */
[----:B------:R-:W3:Y:S02]  /*fbe0*/  F2I.U32.TRUNC.NTZ R4, R4 ;  /* 0x0000000400047305 */ /* 0x000ee4000020f000 */
[----:B------:R-:W-:Y:S02]  /*fbf0*/  SHF.R.U64 R7, R2, UR5, R3 ;  /* 0x0000000502077c19 */ /* 0x000fe40008001203 */
[----:B--2---:R-:W-:-:S05]  /*fc00*/  I2FP.F32.U32 R2, R11 ;  /* 0x0000000b00027245 */ /* 0x004fca0000201000 */
[----:B------:R-:W-:Y:S01]  /*fc10*/  FMUL R5, R2, UR6 ;  /* 0x0000000602057c20 */ /* 0x000fe20008400000 */
[----:B------:R-:W-:Y:S01]  /*fc20*/  SHF.R.U32.HI R2, RZ, UR5, R3 ;  /* 0x00000005ff027c19 */ /* 0x000fe20008011603 */
[----:B------:R-:W-:Y:S02]  /*fc30*/  ULDC UR5, c[0x0][0x658] ;  /* 0x0001960000057ab9 */ /* 0x000fe40000000800 */
[----:B------:R2:W4:Y:S01]  /*fc40*/  F2I.U32.TRUNC.NTZ R18, R5 ;  /* 0x0000000500127305 */ /* 0x000522000020f000 */
[----:B------:R-:W-:Y:S01]  /*fc50*/  SHF.R.U64 R16, R7, UR7, R2 ;  /* 0x0000000707107c19 */ /* 0x000fe20008001202 */
[----:B---3--:R-:W-:Y:S01]  /*fc60*/  IMAD.MOV R4, RZ, RZ, -R4 ;  /* 0x000000ffff047224 */ /* 0x008fe200078e0a04 */
[----:B------:R-:W-:-:S03]  /*fc70*/  SHF.R.U32.HI R3, RZ, UR7, R2 ;  /* 0x00000007ff037c19 */ /* 0x000fc60008011602 */
[----:B0-----:R-:W-:Y:S01]  /*fc80*/  IMAD R12, R17, R4, R12 ;  /* 0x00000004110c7224 */ /* 0x001fe200078e020c */
[--C-:B------:R-:W-:Y:S02]  /*fc90*/  SHF.R.U64 R13, R16, UR5, R3.reuse ;  /* 0x00000005100d7c19 */ /* 0x100fe40008001203 */
[----:B------:R-:W-:-:S03]  /*fca0*/  SHF.R.U32.HI R15, RZ, UR5, R3 ;  /* 0x00000005ff0f7c19 */ /* 0x000fc60008011603 */
[----:B------:R-:W-:Y:S02]  /*fcb0*/  IMAD.MOV.U32 R2, RZ, RZ, R13 ;  /* 0x000000ffff027224 */ /* 0x000fe400078e000d */
[----:B------:R-:W-:Y:S01]  /*fcc0*/  IMAD.MOV.U32 R3, RZ, RZ, R15 ;  /* 0x000000ffff037224 */ /* 0x000fe200078e000f */
[----:B-12-4-:R-:W-:Y:S06]  /*fcd0*/  @!P1 BRA `(.L_x_314) ;  /* 0x0000000000289947 */ /* 0x016fec0003800000 */
[----:B------:R-:W-:Y:S02]  /*fce0*/  ULDC UR5, c[0x0][0x64c] ;  /* 0x0001930000057ab9 */ /* 0x000fe40000000800 */
[----:B------:R-:W-:-:S05]  /*fcf0*/  IADD3 R3, P1, R13, UR5, RZ ;  /* 0x000000050d037c10 */ /* 0x000fca000ff3e0ff */
[----:B------:R-:W-:-:S04]  /*fd00*/  IMAD.X R15, RZ, RZ, R15, P1 ;  /* 0x000000ffff0f7224 */ /* 0x000fc800008e060f */
[----:B------:R-:W-:-:S04]  /*fd10*/  IMAD.WIDE.U32 R4, R15, UR8, RZ ;  /* 0x000000080f047c25 */ /* 0x000fc8000f8e00ff */
[----:B------:R-:W-:-:S04]  /*fd20*/  IMAD.WIDE.U32 R4, P1, R3, UR9, R4 ;  /* 0x0000000903047c25 */ /* 0x000fc8000f820004 */
[----:B------:R-:W-:-:S04]  /*fd30*/  IMAD.WIDE.U32 R2, R3, UR8, RZ ;  /* 0x0000000803027c25 */ /* 0x000fc8000f8e00ff */
[----:B------:R-:W-:Y:S01]  /*fd40*/  IMAD.MOV.U32 R2, RZ, RZ, R5 ;  /* 0x000000ffff027224 */ /* 0x000fe200078e0005 */
[----:B------:R-:W-:Y:S01]  /*fd50*/  IADD3 RZ, P4, R3, R4, RZ ;  /* 0x0000000403ff7210 */ /* 0x000fe20007f9e0ff */
[----:B------:R-:W-:-:S04]  /*fd60*/  IMAD.X R3, RZ, RZ, RZ, P1 ;  /* 0x000000ffff037224 */ /* 0x000fc800008e06ff */
[----:B------:R-:W-:-:S08]  /*fd70*/  IMAD.WIDE.U32.X R2, R15, UR9, R2, P4 ;  /* 0x000000090f027c25 */ /* 0x000fd0000a0e0402 */
.L_x_314:
[----:B------:R-:W-:Y:S01]  /*fd80*/  ULDC UR5, c[0x0][0x648] ;  /* 0x0001920000057ab9 */ /* 0x000fe20000000800 */
[----:B------:R-:W-:Y:S01]  /*fd90*/  IMAD.MOV R18, RZ, RZ, -R18 ;  /* 0x000000ffff127224 */ /* 0x000fe200078e0a12 */
[----:B------:R-:W-:Y:S01]  /*fda0*/  SHF.R.U64 R3, R2, UR5, R3 ;  /* 0x0000000502037c19 */ /* 0x000fe20008001203 */
[----:B------:R-:W-:Y:S01]  /*fdb0*/  ULDC UR5, c[0x0][0x638] ;  /* 0x00018e0000057ab9 */ /* 0x000fe20000000800 */
[----:B------:R-:W-:Y:S01]  /*fdc0*/  LOP3.LUT R2, R16, UR19, RZ, 0xc0, !PT ;  /* 0x0000001310027c12 */ /* 0x000fe2000f8ec0ff */
[----:B------:R-:W-:Y:S01]  /*fdd0*/  @P3 IMAD R12, R14, R18, R11 ;  /* 0x000000120e0c3224 */ /* 0x000fe200078e020b */
[----:B------:R-:W-:Y:S01]  /*fde0*/  ULDC UR6, c[0x0][0x610] ;  /* 0x0001840000067ab9 */ /* 0x000fe20000000800 */
[----:B------:R-:W-:Y:S02]  /*fdf0*/  IMAD.MOV R4, RZ, RZ, -R3 ;  /* 0x000000ffff047224 */ /* 0x000fe400078e0a03 */
[----:B------:R-:W-:Y:S01]  /*fe00*/  IMAD R3, R3, UR22, R2 ;  /* 0x0000001603037c24 */ /* 0x000fe2000f8e0202 */
[----:B------:R-:W-:Y:S01]  /*fe10*/  LOP3.LUT R2, R7, UR4, RZ, 0xc0, !PT ;  /* 0x0000000407027c12 */ /* 0x000fe2000f8ec0ff */
[----:B------:R-:W-:Y:S01]  /*fe20*/  IMAD R13, R4, UR5, R13 ;  /* 0x00000005040d7c24 */ /* 0x000fe2000f8e020d */
[----:B------:R-:W-:Y:S01]  /*fe30*/  ULDC UR5, c[0x0][0x600] ;  /* 0x0001800000057ab9 */ /* 0x000fe20000000800 */
[----:B------:R-:W-:-:S02]  /*fe40*/  IMAD.MOV.U32 R5, RZ, RZ, 0x1 ;  /* 0x00000001ff057424 */ /* 0x000fc400078e00ff */
[----:B------:R-:W-:Y:S02]  /*fe50*/  IMAD R3, R3, UR6, R12 ;  /* 0x0000000603037c24 */ /* 0x000fe4000f8e020c */
[--C-:B------:R-:W-:Y:S01]  /*fe60*/  IMAD R4, R13, UR5, R2.reuse ;  /* 0x000000050d047c24 */ /* 0x100fe2000f8e0202 */
[----:B------:R-:W-:-:S04]  /*fe70*/  PRMT R2, R5, 0x7610, R2 ;  /* 0x0000761005027816 */ /* 0x000fc80000000002 */
[----:B------:R-:W-:Y:S02]  /*fe80*/  SEL R5, R4, R3, !P3 ;  /* 0x0000000304057207 */ /* 0x000fe40005800000 */
[----:B------:R-:W-:-:S03]  /*fe90*/  SEL R3, R3, R4, !P3 ;  /* 0x0000000403037207 */ /* 0x000fc60005800000 */
[----:B------:R1:W-:Y:S04]  /*fea0*/  STL [R1+0x8c], R5 ;  /* 0x00008c0501007387 */ /* 0x0003e80000100800 */
[----:B------:R1:W-:Y:S04]  /*feb0*/  STL [R1+0x78], R6 ;  /* 0x0000780601007387 */ /* 0x0003e80000100800 */
[----:B------:R1:W-:Y:S02]  /*fec0*/  STL [R1+0x88], R3 ;  /* 0x0000880301007387 */ /* 0x0003e40000100800 */
.L_x_312:
[----:B------:R-:W-:Y:S05]  /*fed0*/  BSYNC B1 ;  /* 0x0000000000017941 */ /* 0x000fea0003800000 */
.L_x_311:
[----:B------:R-:W-:-:S13]  /*fee0*/  LOP3.LUT P1, RZ, R2, 0xff, RZ, 0xc0, !PT ;  /* 0x000000ff02ff7812 */ /* 0x000fda000782c0ff */
[----:B------:R-:W-:Y:S05]  /*fef0*/  @P1 BRA `(.L_x_315) ;  /* 0xfffffff000f41947 */ /* 0x000fea000383ffff */
[----:B------:R-:W-:Y:S05]  /*ff00*/  BSYNC B0 ;  /* 0x0000000000007941 */ /* 0x000fea0003800000 */
.L_x_303:
[----:B------:R-:W-:-:S03]  /*ff10*/  UMOV UR5, 0xffffffff ;  /* 0xffffffff00057882 */ /* 0x000fc60000000000 */
[----:B------:R-:W-:Y:S05]  /*ff20*/  BRA.DIV UR5, `(.L_x_316) ;  /* 0x0000000a05547947 */ /* 0x000fea000b800000 */
[----:B------:R-:W-:-:S13]  /*ff30*/  ELECT P0, URZ, PT ;  /* 0x00000000003f782f */ /* 0x000fda0003800000 */
.L_x_339:
[----:B------:R-:W-:Y:S04]  /*ff40*/  BSSY B0, `(.L_x_317) ;  /* 0x000006b000007945 */ /* 0x000fe80003800000 */
[----:B------:R-:W-:Y:S05]  /*ff50*/  @!P0 BRA `(.L_x_318) ;  /* 0x0000000400a48947 */ /* 0x000fea0003800000 */
[----:B------:R-:W-:-:S04]  /*ff60*/  ULOP3.LUT UR5, UR13, 0x2, URZ, 0xfc, !UPT ;  /* 0x000000020d057892 */ /* 0x000fc8000f8efc3f */
[----:B------:R-:W-:-:S06]  /*ff70*/  UISETP.NE.AND UP0, UPT, UR5, 0x3, UPT ;  /* 0x000000030500788c */ /* 0x000fcc000bf05270 */
[----:B------:R-:W-:-:S13]  /*ff80*/  PLOP3.LUT P0, PT, PT, PT, UP0, 0x80, 0x0 ;  /* 0x000000000000781c */ /* 0x000fda0003f0f008 */
[----:B------:R-:W-:Y:S05]  /*ff90*/  @!P0 BRA `(.L_x_319) ;  /* 0x0000000000048947 */ /* 0x000fea0003800000 */
[----:B------:R-:W-:Y:S01]  /*ffa0*/  BPT.TRAP 0x1 ;  /* 0x000000040000795c */ /* 0x000fe20000300000 */
.L_x_319:
[----:B01----:R-:W0:Y:S01]  /*ffb0*/  S2R R3, SR_CgaCtaId ;  /* 0x0000000000037919 */ /* 0x003e220000008800 */
[----:B------:R-:W-:Y:S02]  /*ffc0*/  MOV R2, 0x400 ;  /* 0x0000040000027802 */ /* 0x000fe40000000f00 */
[----:B------:R-:W-:Y:S02]  /*ffd0*/  SHF.L.U32 R4, R0, 0x1f, RZ ;  /* 0x0000001f00047819 */ /* 0x000fe400000006ff */
[----:B0-----:R-:W-:-:S05]  /*ffe0*/  LEA R2, R3, R2, 0x18 ;  /* 0x0000000203027211 */ /* 0x001fca00078ec0ff */
[----:B------:R-:W-:-:S04]  /*fff0*/  VIADD R2, R2, 0x58 ;  /* 0x0000005802027836 */ /* 0x000fc80000000000 */
[C---:B------:R-:W-:Y:S02]  /*10000*/  IMAD R7, R9.reuse, 0x8, R2 ;  /* 0x0000000809077824 */ /* 0x040fe400078e0202 */
[----:B------:R-:W-:Y:S02]  /*10010*/  VIADD R9, R9, 0x1 ;  /* 0x0000000109097836 */ /* 0x000fe40000000000 */
[----:B------:R-:W0:Y:S03]  /*10020*/  SYNCS.PHASECHK.TRANS64.TRYWAIT P0, [R7+URZ], R4 ;  /* 0x00000004070075a7 */ /* 0x000e26000800017f */
[----:B------:R-:W-:-:S04]  /*10030*/  ISETP.NE.AND P1, PT, R9, 0xb, PT ;  /* 0x0000000b0900780c */ /* 0x000fc80003f25270 */
[----:B------:R-:W-:Y:S02]  /*10040*/  SEL R3, RZ, 0x1, P1 ;  /* 0x00000001ff037807 */ /* 0x000fe40000800000 */
[----:B------:R-:W-:Y:S02]  /*10050*/  SEL R9, R9, RZ, P1 ;  /* 0x000000ff09097207 */ /* 0x000fe40000800000 */
[----:B------:R-:W-:-:S03]  /*10060*/  LOP3.LUT R6, R0, R3, RZ, 0x3c, !PT ;  /* 0x0000000300067212 */ /* 0x000fc600078e3cff */
[----:B------:R-:W-:Y:S01]  /*10070*/  IMAD R8, R9, 0x8, R2 ;  /* 0x0000000809087824 */ /* 0x000fe200078e0202 */
[----:B------:R-:W-:Y:S01]  /*10080*/  SHF.L.U32 R5, R6, 0x1f, RZ ;  /* 0x0000001f06057819 */ /* 0x000fe200000006ff */
[----:B0-----:R-:W-:Y:S06]  /*10090*/  @!P0 BRA `(.L_x_320) ;  /* 0x00000008001c8947 */ /* 0x001fec0003800000 */
.L_x_340:
[----:B------:R-:W1:Y:S01]  /*100a0*/  SYNCS.PHASECHK.TRANS64.TRYWAIT P0, [R8+URZ], R5 ;  /* 0x00000005080075a7 */ /* 0x000e62000800017f */
[----:B------:R-:W-:-:S05]  /*100b0*/  VIADD R0, R9, 0x1 ;  /* 0x0000000109007836 */ /* 0x000fca0000000000 */
[----:B------:R-:W-:-:S04]  /*100c0*/  ISETP.NE.AND P1, PT, R0, 0xb, PT ;  /* 0x0000000b0000780c */ /* 0x000fc80003f25270 */
[----:B------:R-:W-:Y:S02]  /*100d0*/  SEL R3, RZ, 0x1, P1 ;  /* 0x00000001ff037807 */ /* 0x000fe40000800000 */
[----:B0-----:R-:W-:Y:S02]  /*100e0*/  SEL R7, R0, RZ, P1 ;  /* 0x000000ff00077207 */ /* 0x001fe40000800000 */
[----:B------:R-:W-:-:S03]  /*100f0*/  LOP3.LUT R6, R6, R3, RZ, 0x3c, !PT ;  /* 0x0000000306067212 */ /* 0x000fc600078e3cff */
[----:B------:R-:W-:Y:S01]  /*10100*/  IMAD R9, R7, 0x8, R2 ;  /* 0x0000000807097824 */ /* 0x000fe200078e0202 */
[----:B------:R-:W-:Y:S01]  /*10110*/  SHF.L.U32 R4, R6, 0x1f, RZ ;  /* 0x0000001f06047819 */ /* 0x000fe200000006ff */
[----:B-1----:R-:W-:Y:S06]  /*10120*/  @!P0 BRA `(.L_x_321) ;  /* 0x00000008000c8947 */ /* 0x002fec0003800000 */
.L_x_341:
[----:B------:R-:W1:Y:S01]  /*10130*/  SYNCS.PHASECHK.TRANS64.TRYWAIT P0, [R9+URZ], R4 ;  /* 0x00000004090075a7 */ /* 0x000e62000800017f */
[----:B------:R-:W-:-:S05]  /*10140*/  VIADD R0, R7, 0x1 ;  /* 0x0000000107007836 */ /* 0x000fca0000000000 */
[----:B------:R-:W-:-:S04]  /*10150*/  ISETP.NE.AND P1, PT, R0, 0xb, PT ;  /* 0x0000000b0000780c */ /* 0x000fc80003f25270 */
[----:B------:R-:W-:Y:S02]  /*10160*/  SEL R3, RZ, 0x1, P1 ;  /* 0x00000001ff037807 */ /* 0x000fe40000800000 */
[----:B------:R-:W-:Y:S02]  /*10170*/  SEL R7, R0, RZ, P1 ;  /* 0x000000ff00077207 */ /* 0x000fe40000800000 */
[----:B------:R-:W-:-:S03]  /*10180*/  LOP3.LUT R6, R6, R3, RZ, 0x3c, !PT ;  /* 0x0000000306067212 */ /* 0x000fc600078e3cff */
[----:B0-----:R-:W-:Y:S01]  /*10190*/  IMAD R8, R7, 0x8, R2 ;  /* 0x0000000807087824 */ /* 0x001fe200078e0202 */
[----:B------:R-:W-:Y:S01]  /*101a0*/  SHF.L.U32 R5, R6, 0x1f, RZ ;  /* 0x0000001f06057819 */ /* 0x000fe200000006ff */
[----:B-1----:R-:W-:Y:S06]  /*101b0*/  @!P0 BRA `(.L_x_322) ;  /* 0x0000000400fc8947 */ /* 0x002fec0003800000 */
.L_x_342:
        /* <DEDUP_REMOVED lines=9> */
.L_x_343:
        /* <DEDUP_REMOVED lines=9> */
.L_x_344:
        /* <DEDUP_REMOVED lines=9> */
.L_x_345:
        /* <DEDUP_REMOVED lines=9> */
.L_x_346:
        /* <DEDUP_REMOVED lines=9> */
.L_x_347:
[----:B------:R-:W1:Y:S01]  /*10490*/  SYNCS.PHASECHK.TRANS64.TRYWAIT P0, [R9+URZ], R4 ;  /* 0x00000004090075a7 */ /* 0x000e62000800017f */
[----:B------:R-:W-:-:S05]  /*104a0*/  VIADD R0, R7, 0x1 ;  /* 0x0000000107007836 */ /* 0x000fca0000000000 */
[----:B------:R-:W-:-:S04]  /*104b0*/  ISETP.NE.AND P1, PT, R0, 0xb, PT ;  /* 0x0000000b0000780c */ /* 0x000fc80003f25270 */
[----:B------:R-:W-:Y:S02]  /*104c0*/  SEL R3, RZ, 0x1, P1 ;  /* 0x00000001ff037807 */ /* 0x000fe40000800000 */
[----:B------:R-:W-:Y:S02]  /*104d0*/  SEL R7, R0, RZ, P1 ;  /* 0x000000ff00077207 */ /* 0x000fe40000800000 */
[----:B------:R-:W-:-:S03]  /*104e0*/  LOP3.LUT R11, R6, R3, RZ, 0x3c, !PT ;  /* 0x00000003060b7212 */ /* 0x000fc600078e3cff */
[----:B------:R-:W-:Y:S01]  /*104f0*/  IMAD R6, R7, 0x8, R2 ;  /* 0x0000000807067824 */ /* 0x000fe200078e0202 */
[----:B0-----:R-:W-:Y:S01]  /*10500*/  SHF.L.U32 R5, R11, 0x1f, RZ ;  /* 0x0000001f0b057819 */ /* 0x001fe200000006ff */
[----:B-1----:R-:W-:Y:S06]  /*10510*/  @!P0 BRA `(.L_x_328) ;  /* 0x00000004009c8947 */ /* 0x002fec0003800000 */
.L_x_348:
[----:B------:R-:W1:Y:S01]  /*10520*/  SYNCS.PHASECHK.TRANS64.TRYWAIT P0, [R6+URZ], R5 ;  /* 0x00000005060075a7 */ /* 0x000e62000800017f */
[----:B------:R-:W-:-:S05]  /*10530*/  VIADD R0, R7, 0x1 ;  /* 0x0000000107007836 */ /* 0x000fca0000000000 */
[----:B------:R-:W-:-:S04]  /*10540*/  ISETP.NE.AND P1, PT, R0, 0xb, PT ;  /* 0x0000000b0000780c */ /* 0x000fc80003f25270 */
[----:B0-----:R-:W-:Y:S02]  /*10550*/  SEL R4, RZ, 0x1, P1 ;  /* 0x00000001ff047807 */ /* 0x001fe40000800000 */
[----:B------:R-:W-:Y:S02]  /*10560*/  SEL R3, R0, RZ, P1 ;  /* 0x000000ff00037207 */ /* 0x000fe40000800000 */
[----:B------:R-:W-:Y:S01]  /*10570*/  LOP3.LUT R0, R11, R4, RZ, 0x3c, !PT ;  /* 0x000000040b007212 */ /* 0x000fe200078e3cff */
[----:B-1----:R-:W-:Y:S06]  /*10580*/  @!P0 BRA `(.L_x_329) ;  /* 0x0000000400948947 */ /* 0x002fec0003800000 */
.L_x_349:
[----:B------:R-:W-:Y:S01]  /*10590*/  IMAD R3, R3, 0x8, R2 ;  /* 0x0000000803037824 */ /* 0x000fe200078e0202 */
[----:B------:R-:W-:-:S07]  /*105a0*/  SHF.L.U32 R0, R0, 0x1f, RZ ;  /* 0x0000001f00007819 */ /* 0x000fce00000006ff */
.L_x_330:
[----:B-1----:R1:W2:Y:S02]  /*105b0*/  SYNCS.PHASECHK.TRANS64.TRYWAIT P0, [R3+URZ], R0 ;  /* 0x00000000030075a7 */ /* 0x0022a4000800017f */
[----:B--2---:R-:W-:Y:S05]  /*105c0*/  @!P0 NANOSLEEP.SYNCS 0x989680 ;  /* 0x009896800000895d */ /* 0x004fea0003900000 */
[----:B------:R-:W2:Y:S02]  /*105d0*/  @!P0 SYNCS.PHASECHK.TRANS64 P0, [R3+URZ], R0 ;  /* 0x00000000030085a7 */ /* 0x000ea4000800007f */
[----:B--2---:R-:W-:Y:S05]  /*105e0*/  @!P0 BRA `(.L_x_330) ;  /* 0xfffffffc00f08947 */ /* 0x004fea000383ffff */
.L_x_318:
[----:B------:R-:W-:Y:S05]  /*105f0*/  BSYNC B0 ;  /* 0x0000000000007941 */ /* 0x000fea0003800000 */
.L_x_317:
[----:B------:R-:W-:Y:S05]  /*10600*/  EXIT ;  /* 0x000000000000794d */ /* 0x000fea0003800000 */
.L_x_20:
[----:B----4-:R-:W-:-:S04]  /*10610*/  IMAD.U32 R3, RZ, RZ, UR17 ;  /* 0x00000011ff037e24 */ /* 0x010fc8000f8e00ff */
[----:B------:R4:W0:Y:S03]  /*10620*/  SYNCS.PHASECHK.TRANS64.TRYWAIT P1, [R3+URZ+-0x8], R0 ;  /* 0xfffff800030075a7 */ /* 0x000826000802017f */
[----:B0-----:R-:W-:Y:S05]  /*10630*/  @!P1 NANOSLEEP.SYNCS 0x989680 ;  /* 0x009896800000995d */ /* 0x001fea0003900000 */
[----:B------:R-:W0:Y:S02]  /*10640*/  @!P1 SYNCS.PHASECHK.TRANS64 P1, [R3+URZ+-0x8], R0 ;  /* 0xfffff800030095a7 */ /* 0x000e24000802007f */
[----:B0-----:R-:W-:Y:S05]  /*10650*/  @!P1 BRA `(.L_x_20) ;  /* 0xfffffffc00ec9947 */ /* 0x001fea000383ffff */
[----:B------:R-:W-:Y:S05]  /*10660*/  BRA `(.L_x_331) ;  /* 0xffffff1000907947 */ /* 0x000fea000383ffff */
.L_x_25:
[----:B-1----:R-:W-:-:S04]  /*10670*/  IMAD.U32 R3, RZ, RZ, UR6 ;  /* 0x00000006ff037e24 */ /* 0x002fc8000f8e00ff */
[----:B------:R1:W2:Y:S03]  /*10680*/  SYNCS.PHASECHK.TRANS64.TRYWAIT P1, [R3+URZ], R0 ;  /* 0x00000000030075a7 */ /* 0x0002a6000802017f */
[----:B--2---:R-:W-:Y:S05]  /*10690*/  @!P1 NANOSLEEP.SYNCS 0x989680 ;  /* 0x009896800000995d */ /* 0x004fea0003900000 */
[----:B------:R-:W2:Y:S02]  /*106a0*/  @!P1 SYNCS.PHASECHK.TRANS64 P1, [R3+URZ], R0 ;  /* 0x00000000030095a7 */ /* 0x000ea4000802007f */
[----:B--2---:R-:W-:Y:S05]  /*106b0*/  @!P1 BRA `(.L_x_25) ;  /* 0xfffffffc00ec9947 */ /* 0x004fea000383ffff */
[----:B------:R-:W-:Y:S05]  /*106c0*/  BRA `(.L_x_24) ;  /* 0xffffff1800fc7947 */ /* 0x000fea000383ffff */
.L_x_31:
[----:B-----5:R1:W-:Y:S02]  /*106d0*/  STL [R1+0xa0], R0 ;  /* 0x0000a00001007387 */ /* 0x0203e40000100800 */
[----:B-1----:R-:W-:-:S04]  /*106e0*/  IMAD.U32 R0, RZ, RZ, UR9 ;  /* 0x00000009ff007e24 */ /* 0x002fc8000f8e00ff */
[----:B------:R1:W3:Y:S03]  /*106f0*/  SYNCS.PHASECHK.TRANS64.TRYWAIT P1, [R0+URZ], R229 ;  /* 0x000000e5000075a7 */ /* 0x0002e6000802017f */
[----:B---3--:R-:W-:Y:S05]  /*10700*/  @!P1 NANOSLEEP.SYNCS 0x989680 ;  /* 0x009896800000995d */ /* 0x008fea0003900000 */
[----:B------:R1:W3:Y:S02]  /*10710*/  @!P1 SYNCS.PHASECHK.TRANS64 P1, [R0+URZ], R229 ;  /* 0x000000e5000095a7 */ /* 0x0002e4000802007f */
[----:B-1----:R1:W5:Y:S02]  /*10720*/  LDL.LU R0, [R1+0xa0] ;  /* 0x0000a00001007983 */ /* 0x0023640000300800 */
[----:B-1-3--:R-:W-:Y:S05]  /*10730*/  @!P1 BRA `(.L_x_31) ;  /* 0xfffffffc00e49947 */ /* 0x00afea000383ffff */
[----:B------:R-:W-:Y:S05]  /*10740*/  BRA `(.L_x_30) ;  /* 0xffffff2c00647947 */ /* 0x000fea000383ffff */
.L_x_39:
[----:B0-----:R-:W-:-:S04]  /*10750*/  IMAD.U32 R25, RZ, RZ, UR17 ;  /* 0x00000011ff197e24 */ /* 0x001fc8000f8e00ff */
[----:B------:R0:W3:Y:S03]  /*10760*/  SYNCS.PHASECHK.TRANS64.TRYWAIT P1, [R25+URZ+0x8], R24 ;  /* 0x00000818190075a7 */ /* 0x0000e6000802017f */
[----:B---3--:R-:W-:Y:S05]  /*10770*/  @!P1 NANOSLEEP.SYNCS 0x989680 ;  /* 0x009896800000995d */ /* 0x008fea0003900000 */
[----:B------:R-:W3:Y:S02]  /*10780*/  @!P1 SYNCS.PHASECHK.TRANS64 P1, [R25+URZ+0x8], R24 ;  /* 0x00000818190095a7 */ /* 0x000ee4000802007f */
[----:B---3--:R-:W-:Y:S05]  /*10790*/  @!P1 BRA `(.L_x_39) ;  /* 0xfffffffc00ec9947 */ /* 0x008fea000383ffff */
[----:B------:R-:W-:Y:S05]  /*107a0*/  BRA `(.L_x_332) ;  /* 0xffffff50005c7947 */ /* 0x000fea000383ffff */
.L_x_304:
[----:B------:R-:W-:Y:S01]  /*107b0*/  BSSY B1, `(.L_x_333) ;  /* 0x0000006000017945 */ /* 0x000fe20003800000 */
[----:B------:R-:W-:-:S07]  /*107c0*/  IMAD.MOV.U32 R2, RZ, RZ, -0x1 ;  /* 0xffffffffff027424 */ /* 0x000fce00078e00ff */
[----:B------:R-:W-:Y:S05]  /*107d0*/  WARPSYNC.COLLECTIVE R2, `(.L_x_334) ;  /* 0x00000000020c7348 */ /* 0x000fea0003c00000 */
[----:B------:R-:W-:Y:S02]  /*107e0*/  ELECT P1, UR62, PT ;  /* 0x00000000003e782f */ /* 0x000fe40003820000 */
[----:B------:R-:W-:Y:S01]  /*107f0*/  MOV R2, UR62 ;  /* 0x0000003e00027c02 */ /* 0x000fe20008000f00 */
[----:B------:R-:W-:Y:S10]  /*10800*/  ENDCOLLECTIVE ;  /* 0x000000000000791b */ /* 0x000ff40003800000 */
.L_x_334:
[----:B------:R-:W-:Y:S05]  /*10810*/  BSYNC B1 ;  /* 0x0000000000017941 */ /* 0x000fea0003800000 */
.L_x_333:
[----:B------:R-:W-:Y:S05]  /*10820*/  BRA `(.L_x_335) ;  /* 0xffffffe800b47947 */ /* 0x000fea000383ffff */
.L_x_307:
[----:B-1----:R1:W2:Y:S02]  /*10830*/  SYNCS.PHASECHK.TRANS64.TRYWAIT P1, [R11+URZ+0x58], R4 ;  /* 0x000058040b0075a7 */ /* 0x0022a4000802017f */
[----:B--2---:R-:W-:Y:S05]  /*10840*/  @!P1 NANOSLEEP.SYNCS 0x989680 ;  /* 0x009896800000995d */ /* 0x004fea0003900000 */
[----:B------:R-:W2:Y:S02]  /*10850*/  @!P1 SYNCS.PHASECHK.TRANS64 P1, [R11+URZ+0x58], R4 ;  /* 0x000058040b0095a7 */ /* 0x000ea4000802007f */
[----:B--2---:R-:W-:Y:S05]  /*10860*/  @!P1 BRA `(.L_x_307) ;  /* 0xfffffffc00f09947 */ /* 0x004fea000383ffff */
[----:B------:R-:W-:Y:S05]  /*10870*/  BRA `(.L_x_336) ;  /* 0xffffffe800f87947 */ /* 0x000fea000383ffff */
.L_x_316:
[----:B------:R-:W-:Y:S01]  /*10880*/  BSSY B0, `(.L_x_337) ;  /* 0x0000006000007945 */ /* 0x000fe20003800000 */
[----:B------:R-:W-:-:S07]  /*10890*/  IMAD.MOV.U32 R2, RZ, RZ, -0x1 ;  /* 0xffffffffff027424 */ /* 0x000fce00078e00ff */
[----:B01----:R-:W-:Y:S05]  /*108a0*/  WARPSYNC.COLLECTIVE R2, `(.L_x_338) ;  /* 0x00000000020c7348 */ /* 0x003fea0003c00000 */
[----:B------:R-:W-:Y:S02]  /*108b0*/  ELECT P1, UR62, PT ;  /* 0x00000000003e782f */ /* 0x000fe40003820000 */
[----:B------:R-:W-:Y:S01]  /*108c0*/  MOV R2, UR62 ;  /* 0x0000003e00027c02 */ /* 0x000fe20008000f00 */
[----:B01----:R-:W-:Y:S10]  /*108d0*/  ENDCOLLECTIVE ;  /* 0x000000000000791b */ /* 0x003ff40003800000 */
.L_x_338:
[----:B------:R-:W-:Y:S05]  /*108e0*/  BSYNC B0 ;  /* 0x0000000000007941 */ /* 0x000fea0003800000 */
.L_x_337:
[----:B------:R-:W-:Y:S01]  /*108f0*/  PLOP3.LUT P0, PT, P1, PT, PT, 0x80, 0x0 ;  /* 0x000000000000781c */ /* 0x000fe20000f0f070 */
[----:B------:R-:W-:-:S12]  /*10900*/  BRA `(.L_x_339) ;  /* 0xfffffff4008c7947 */ /* 0x000fd8000383ffff */
.L_x_320:
[----:B0-----:R0:W1:Y:S02]  /*10910*/  SYNCS.PHASECHK.TRANS64.TRYWAIT P0, [R7+URZ], R4 ;  /* 0x00000004070075a7 */ /* 0x001064000800017f */
[----:B-1----:R-:W-:Y:S05]  /*10920*/  @!P0 NANOSLEEP.SYNCS 0x989680 ;  /* 0x009896800000895d */ /* 0x002fea0003900000 */
[----:B------:R-:W1:Y:S02]  /*10930*/  @!P0 SYNCS.PHASECHK.TRANS64 P0, [R7+URZ], R4 ;  /* 0x00000004070085a7 */ /* 0x000e64000800007f */
[----:B-1----:R-:W-:Y:S05]  /*10940*/  @!P0 BRA `(.L_x_320) ;  /* 0xfffffffc00f08947 */ /* 0x002fea000383ffff */
[----:B------:R-:W-:Y:S05]  /*10950*/  BRA `(.L_x_340) ;  /* 0xfffffff400d07947 */ /* 0x000fea000383ffff */
.L_x_321:
[----:B0-----:R0:W1:Y:S02]  /*10960*/  SYNCS.PHASECHK.TRANS64.TRYWAIT P0, [R8+URZ], R5 ;  /* 0x00000005080075a7 */ /* 0x001064000800017f */
[----:B-1----:R-:W-:Y:S05]  /*10970*/  @!P0 NANOSLEEP.SYNCS 0x989680 ;  /* 0x009896800000895d */ /* 0x002fea0003900000 */
[----:B------:R-:W1:Y:S02]  /*10980*/  @!P0 SYNCS.PHASECHK.TRANS64 P0, [R8+URZ], R5 ;  /* 0x00000005080085a7 */ /* 0x000e64000800007f */
[----:B-1----:R-:W-:Y:S05]  /*10990*/  @!P0 BRA `(.L_x_321) ;  /* 0xfffffffc00f08947 */ /* 0x002fea000383ffff */
[----:B------:R-:W-:Y:S05]  /*109a0*/  BRA `(.L_x_341) ;  /* 0xfffffff400e07947 */ /* 0x000fea000383ffff */
.L_x_322:
[----:B0-----:R0:W1:Y:S02]  /*109b0*/  SYNCS.PHASECHK.TRANS64.TRYWAIT P0, [R9+URZ], R4 ;  /* 0x00000004090075a7 */ /* 0x001064000800017f */
[----:B-1----:R-:W-:Y:S05]  /*109c0*/  @!P0 NANOSLEEP.SYNCS 0x989680 ;  /* 0x009896800000895d */ /* 0x002fea0003900000 */
[----:B------:R-:W1:Y:S02]  /*109d0*/  @!P0 SYNCS.PHASECHK.TRANS64 P0, [R9+URZ], R4 ;  /* 0x00000004090085a7 */ /* 0x000e64000800007f */
[----:B-1----:R-:W-:Y:S05]  /*109e0*/  @!P0 BRA `(.L_x_322) ;  /* 0xfffffffc00f08947 */ /* 0x002fea000383ffff */
[----:B------:R-:W-:Y:S05]  /*109f0*/  BRA `(.L_x_342) ;  /* 0xfffffff400f07947 */ /* 0x000fea000383ffff */
.L_x_323:
[----:B0-----:R0:W1:Y:S02]  /*10a00*/  SYNCS.PHASECHK.TRANS64.TRYWAIT P0, [R8+URZ], R5 ;  /* 0x00000005080075a7 */ /* 0x001064000800017f */
[----:B-1----:R-:W-:Y:S05]  /*10a10*/  @!P0 NANOSLEEP.SYNCS 0x989680 ;  /* 0x009896800000895d */ /* 0x002fea0003900000 */
[----:B------:R-:W1:Y:S02]  /*10a20*/  @!P0 SYNCS.PHASECHK.TRANS64 P0, [R8+URZ], R5 ;  /* 0x00000005080085a7 */ /* 0x000e64000800007f */
[----:B-1----:R-:W-:Y:S05]  /*10a30*/  @!P0 BRA `(.L_x_323) ;  /* 0xfffffffc00f08947 */ /* 0x002fea000383ffff */
[----:B------:R-:W-:Y:S05]  /*10a40*/  BRA `(.L_x_343) ;  /* 0xfffffff800007947 */ /* 0x000fea000383ffff */
.L_x_324:
[----:B0-----:R0:W1:Y:S02]  /*10a50*/  SYNCS.PHASECHK.TRANS64.TRYWAIT P0, [R9+URZ], R4 ;  /* 0x00000004090075a7 */ /* 0x001064000800017f */
[----:B-1----:R-:W-:Y:S05]  /*10a60*/  @!P0 NANOSLEEP.SYNCS 0x989680 ;  /* 0x009896800000895d */ /* 0x002fea0003900000 */
[----:B------:R-:W1:Y:S02]  /*10a70*/  @!P0 SYNCS.PHASECHK.TRANS64 P0, [R9+URZ], R4 ;  /* 0x00000004090085a7 */ /* 0x000e64000800007f */
[----:B-1----:R-:W-:Y:S05]  /*10a80*/  @!P0 BRA `(.L_x_324) ;  /* 0xfffffffc00f08947 */ /* 0x002fea000383ffff */
[----:B------:R-:W-:Y:S05]  /*10a90*/  BRA `(.L_x_344) ;  /* 0xfffffff800107947 */ /* 0x000fea000383ffff */
.L_x_325:
[----:B0-----:R0:W1:Y:S02]  /*10aa0*/  SYNCS.PHASECHK.TRANS64.TRYWAIT P0, [R8+URZ], R5 ;  /* 0x00000005080075a7 */ /* 0x001064000800017f */
[----:B-1----:R-:W-:Y:S05]  /*10ab0*/  @!P0 NANOSLEEP.SYNCS 0x989680 ;  /* 0x009896800000895d */ /* 0x002fea0003900000 */
[----:B------:R-:W1:Y:S02]  /*10ac0*/  @!P0 SYNCS.PHASECHK.TRANS64 P0, [R8+URZ], R5 ;  /* 0x00000005080085a7 */ /* 0x000e64000800007f */
[----:B-1----:R-:W-:Y:S05]  /*10ad0*/  @!P0 BRA `(.L_x_325) ;  /* 0xfffffffc00f08947 */ /* 0x002fea000383ffff */
[----:B------:R-:W-:Y:S05]  /*10ae0*/  BRA `(.L_x_345) ;  /* 0xfffffff800207947 */ /* 0x000fea000383ffff */
.L_x_326:
[----:B0-----:R0:W1:Y:S02]  /*10af0*/  SYNCS.PHASECHK.TRANS64.TRYWAIT P0, [R9+URZ], R4 ;  /* 0x00000004090075a7 */ /* 0x001064000800017f */
[----:B-1----:R-:W-:Y:S05]  /*10b00*/  @!P0 NANOSLEEP.SYNCS 0x989680 ;  /* 0x009896800000895d */ /* 0x002fea0003900000 */
[----:B------:R-:W1:Y:S02]  /*10b10*/  @!P0 SYNCS.PHASECHK.TRANS64 P0, [R9+URZ], R4 ;  /* 0x00000004090085a7 */ /* 0x000e64000800007f */
[----:B-1----:R-:W-:Y:S05]  /*10b20*/  @!P0 BRA `(.L_x_326) ;  /* 0xfffffffc00f08947 */ /* 0x002fea000383ffff */
[----:B------:R-:W-:Y:S05]  /*10b30*/  BRA `(.L_x_346) ;  /* 0xfffffff800307947 */ /* 0x000fea000383ffff */
.L_x_327:
[----:B0-----:R0:W1:Y:S02]  /*10b40*/  SYNCS.PHASECHK.TRANS64.TRYWAIT P0, [R8+URZ], R5 ;  /* 0x00000005080075a7 */ /* 0x001064000800017f */
[----:B-1----:R-:W-:Y:S05]  /*10b50*/  @!P0 NANOSLEEP.SYNCS 0x989680 ;  /* 0x009896800000895d */ /* 0x002fea0003900000 */
[----:B------:R-:W1:Y:S02]  /*10b60*/  @!P0 SYNCS.PHASECHK.TRANS64 P0, [R8+URZ], R5 ;  /* 0x00000005080085a7 */ /* 0x000e64000800007f */
[----:B-1----:R-:W-:Y:S05]  /*10b70*/  @!P0 BRA `(.L_x_327) ;  /* 0xfffffffc00f08947 */ /* 0x002fea000383ffff */
[----:B------:R-:W-:Y:S05]  /*10b80*/  BRA `(.L_x_347) ;  /* 0xfffffff800407947 */ /* 0x000fea000383ffff */
.L_x_328:
[----:B0-----:R0:W1:Y:S02]  /*10b90*/  SYNCS.PHASECHK.TRANS64.TRYWAIT P0, [R9+URZ], R4 ;  /* 0x00000004090075a7 */ /* 0x001064000800017f */
[----:B-1----:R-:W-:Y:S05]  /*10ba0*/  @!P0 NANOSLEEP.SYNCS 0x989680 ;  /* 0x009896800000895d */ /* 0x002fea0003900000 */
[----:B------:R-:W1:Y:S02]  /*10bb0*/  @!P0 SYNCS.PHASECHK.TRANS64 P0, [R9+URZ], R4 ;  /* 0x00000004090085a7 */ /* 0x000e64000800007f */
[----:B-1----:R-:W-:Y:S05]  /*10bc0*/  @!P0 BRA `(.L_x_328) ;  /* 0xfffffffc00f08947 */ /* 0x002fea000383ffff */
[----:B------:R-:W-:Y:S05]  /*10bd0*/  BRA `(.L_x_348) ;  /* 0xfffffff800507947 */ /* 0x000fea000383ffff */
.L_x_329:
[----:B0-----:R0:W1:Y:S02]  /*10be0*/  SYNCS.PHASECHK.TRANS64.TRYWAIT P0, [R6+URZ], R5 ;  /* 0x00000005060075a7 */ /* 0x001064000800017f */
[----:B-1----:R-:W-:Y:S05]  /*10bf0*/  @!P0 NANOSLEEP.SYNCS 0x989680 ;  /* 0x009896800000895d */ /* 0x002fea0003900000 */
[----:B------:R-:W1:Y:S02]  /*10c00*/  @!P0 SYNCS.PHASECHK.TRANS64 P0, [R6+URZ], R5 ;  /* 0x00000005060085a7 */ /* 0x000e64000800007f */
[----:B-1----:R-:W-:Y:S05]  /*10c10*/  @!P0 BRA `(.L_x_329) ;  /* 0xfffffffc00f08947 */ /* 0x002fea000383ffff */
[----:B------:R-:W-:Y:S05]  /*10c20*/  BRA `(.L_x_349) ;  /* 0xfffffff800587947 */ /* 0x000fea000383ffff */
.L_x_350:
[----:B------:R-:W-:-:S00]  /*10c30*/  BRA `(.L_x_350) ;  /* 0xfffffffc00fc7947 */ /* 0x000fc0000383ffff */
[----:B------:R-:W-:-:S00]  /*10c40*/  NOP ;  /* 0x0000000000007918 */ /* 0x000fc00000000000 */
        /* <DEDUP_REMOVED lines=11> */
.L_x_351:


//--------------------- .nv.shared._ZN7cutlass13device_kernelINS_4gemm6kernel13GemmUniversalIN4cute5tupleIJiiiiEEENS1_10collective13CollectiveMmaINS1_37MainloopSm90TmaGmmaWarpSpecializedFP8ILi11ENS5_IJNS4_1CILi1EEENSA_ILi2EEESB_EEENS1_32KernelTmaWarpSpecializedPingpongEEENS5_IJNSA_ILi64EEENSA_ILi256EEESG_EEENS_12float_e5m2_tENS5_IJlSB_lEEESJ_SK_NS4_8TiledMMAINS4_8MMA_AtomIJNS4_4SM904GMMA31MMA_64x256x32_F32E5M2E5M2_SS_TNILNSO_7ScaleInE1ELSQ_1EEEEEENS4_6LayoutINS5_IJSB_SB_SB_EEENS5_IJNSA_ILi0EEESV_SV_EEEEENS5_IJNS4_10UnderscoreESY_SY_EEEEENS4_23SM90_TMA_LOAD_MULTICASTENS4_14ComposedLayoutINS4_7SwizzleILi2ELi4ELi3EEENS4_18smem_ptr_flag_bitsILi8EEENST_INS5_IJNSA_ILi8EEESG_EEENS5_IJSG_SB_EEEEEEEvNS4_8identityENS4_13SM90_TMA_LOADES1B_vS1C_EENS_8epilogue10collective6detail29Sm90TmaWarpSpecializedAdapterINS1G_15DefaultEpilogueISJ_SK_SK_NS1F_6thread17LinearCombinationISJ_Li1EffLNS1K_9ScaleType4KindE0ELNS_15FloatRoundStyleE2ESJ_EENS1_15EpilogueDefaultEEEEEvvEEEEvNT_6ParamsE --------------------------
	.section	.nv.shared._ZN7cutlass13device_kernelINS_4gemm6kernel13GemmUniversalIN4cute5tupleIJiiiiEEENS1_10collective13CollectiveMmaINS1_37MainloopSm90TmaGmmaWarpSpecializedFP8ILi11ENS5_IJNS4_1CILi1EEENSA_ILi2EEESB_EEENS1_32KernelTmaWarpSpecializedPingpongEEENS5_IJNSA_ILi64EEENSA_ILi256EEESG_EEENS_12float_e5m2_tENS5_IJlSB_lEEESJ_SK_NS4_8TiledMMAINS4_8MMA_AtomIJNS4_4SM904GMMA31MMA_64x256x32_F32E5M2E5M2_SS_TNILNSO_7ScaleInE1ELSQ_1EEEEEENS4_6LayoutINS5_IJSB_SB_SB_EEENS5_IJNSA_ILi0EEESV_SV_EEEEENS5_IJNS4_10UnderscoreESY_SY_EEEEENS4_23SM90_TMA_LOAD_MULTICASTENS4_14ComposedLayoutINS4_7SwizzleILi2ELi4ELi3EEENS4_18smem_ptr_flag_bitsILi8EEENST_INS5_IJNSA_ILi8EEESG_EEENS5_IJSG_SB_EEEEEEEvNS4_8identityENS4_13SM90_TMA_LOADES1B_vS1C_EENS_8epilogue10collective6detail29Sm90TmaWarpSpecializedAdapterINS1G_15DefaultEpilogueISJ_SK_SK_NS1F_6thread17LinearCombinationISJ_Li1EffLNS1K_9ScaleType4KindE0ELNS_15FloatRoundStyleE2ESJ_EENS1_15EpilogueDefaultEEEEEvvEEEEvNT_6ParamsE,"aw",@nobits
	.sectionflags	@""
	.align	16
	.zero		1024


//--------------------- .nv.shared.reserved.0     --------------------------
	.section	.nv.shared.reserved.0,"aw",@nobits
	.weak		__nv_reservedSMEM_offset_0_alias
	.size		__nv_reservedSMEM_offset_0_alias, 0, 0
	.other		__nv_reservedSMEM_offset_0_alias,@"STO_CUDA_RESERVED_SHARED STV_DEFAULT"
__nv_reservedSMEM_offset_0_alias:
	.zero		0


//--------------------- .nv.global                --------------------------
	.section	.nv.global,"aw",@nobits
.nv.global:
	.type		_ZN39_INTERNAL_4b2aea86_4_k_cu_11f86293_40914cute1_E,@object
	.size		_ZN39_INTERNAL_4b2aea86_4_k_cu_11f86293_40914cute1_E,(_ZN39_INTERNAL_4b2aea86_4_k_cu_11f86293_40914cuda3std3__45__cpo6cbeginE - _ZN39_INTERNAL_4b2aea86_4_k_cu_11f86293_40914cute1_E)
_ZN39_INTERNAL_4b2aea86_4_k_cu_11f86293_40914cute1_E:
	.zero		1
	.type		_ZN39_INTERNAL_4b2aea86_4_k_cu_11f86293_40914cuda3std3__45__cpo6cbeginE,@object
	.size		_ZN39_INTERNAL_4b2aea86_4_k_cu_11f86293_40914cuda3std3__45__cpo6cbeginE,(_ZN39_INTERNAL_4b2aea86_4_k_cu_11f86293_40914cuda3std3__48in_placeE - _ZN39_INTERNAL_4b2aea86_4_k_cu_11f86293_40914cuda3std3__45__cpo6cbeginE)
_ZN39_INTERNAL_4b2aea86_4_k_cu_11f86293_40914cuda3std3__45__cpo6cbeginE:
	.zero		1
	.type		_ZN39_INTERNAL_4b2aea86_4_k_cu_11f86293_40914cuda3std3__48in_placeE,@object
	.size		_ZN39_INTERNAL_4b2aea86_4_k_cu_11f86293_40914cuda3std3__48in_placeE,(_ZN39_INTERNAL_4b2aea86_4_k_cu_11f86293_40914cuda3std6ranges3__45__cpo9iter_moveE - _ZN39_INTERNAL_4b2aea86_4_k_cu_11f86293_40914cuda3std3__48in_placeE)
_ZN39_INTERNAL_4b2aea86_4_k_cu_11f86293_40914cuda3std3__48in_placeE:
	.zero		1
	.type		_ZN39_INTERNAL_4b2aea86_4_k_cu_11f86293_40914cuda3std6ranges3__45__cpo9iter_moveE,@object
	.size		_ZN39_INTERNAL_4b2aea86_4_k_cu_11f86293_40914cuda3std6ranges3__45__cpo9iter_moveE,(_ZN39_INTERNAL_4b2aea86_4_k_cu_11f86293_40914cuda3std3__45__cpo5beginE - _ZN39_INTERNAL_4b2aea86_4_k_cu_11f86293_40914cuda3std6ranges3__45__cpo9iter_moveE)
_ZN39_INTERNAL_4b2aea86_4_k_cu_11f86293_40914cuda3std6ranges3__45__cpo9iter_moveE:
	.zero		1
	.type		_ZN39_INTERNAL_4b2aea86_4_k_cu_11f86293_40914cuda3std3__45__cpo5beginE,@object
	.size		_ZN39_INTERNAL_4b2aea86_4_k_cu_11f86293_40914cuda3std3__45__cpo5beginE,(_ZN39_INTERNAL_4b2aea86_4_k_cu_11f86293_40914cuda3std3__441_GLOBAL__N__4b2aea86_4_k_cu_11f86293_40916ignoreE - _ZN39_INTERNAL_4b2aea86_4_k_cu_11f86293_40914cuda3std3__45__cpo5beginE)
_ZN39_INTERNAL_4b2aea86_4_k_cu_11f86293_40914cuda3std3__45__cpo5beginE:
	.zero		1
	.type		_ZN39_INTERNAL_4b2aea86_4_k_cu_11f86293_40914cuda3std3__441_GLOBAL__N__4b2aea86_4_k_cu_11f86293_40916ignoreE,@object
	.size		_ZN39_INTERNAL_4b2aea86_4_k_cu_11f86293_40914cuda3std3__441_GLOBAL__N__4b2aea86_4_k_cu_11f86293_40916ignoreE,(_ZN39_INTERNAL_4b2aea86_4_k_cu_11f86293_40914cute7productE - _ZN39_INTERNAL_4b2aea86_4_k_cu_11f86293_40914cuda3std3__441_GLOBAL__N__4b2aea86_4_k_cu_11f86293_40916ignoreE)
_ZN39_INTERNAL_4b2aea86_4_k_cu_11f86293_40914cuda3std3__441_GLOBAL__N__4b2aea86_4_k_cu_11f86293_40916ignoreE:
	.zero		1
	.type		_ZN39_INTERNAL_4b2aea86_4_k_cu_11f86293_40914cute7productE,@object
	.size		_ZN39_INTERNAL_4b2aea86_4_k_cu_11f86293_40914cute7productE,(_ZN39_INTERNAL_4b2aea86_4_k_cu_11f86293_40914cuda3std3__45__cpo3endE - _ZN39_INTERNAL_4b2aea86_4_k_cu_11f86293_40914cute7productE)
_ZN39_INTERNAL_4b2aea86_4_k_cu_11f86293_40914cute7productE:
	.zero		1
	.type		_ZN39_INTERNAL_4b2aea86_4_k_cu_11f86293_40914cuda3std3__45__cpo3endE,@object
	.size		_ZN39_INTERNAL_4b2aea86_4_k_cu_11f86293_40914cuda3std3__45__cpo3endE,(_ZN39_INTERNAL_4b2aea86_4_k_cu_11f86293_40914cuda3std3__419piecewise_constructE - _ZN39_INTERNAL_4b2aea86_4_k_cu_11f86293_40914cuda3std3__45__cpo3endE)
_ZN39_INTERNAL_4b2aea86_4_k_cu_11f86293_40914cuda3std3__45__cpo3endE:
	.zero		1
	.type		_ZN39_INTERNAL_4b2aea86_4_k_cu_11f86293_40914cuda3std3__419piecewise_constructE,@object
	.size		_ZN39_INTERNAL_4b2aea86_4_k_cu_11f86293_40914cuda3std3__419piecewise_constructE,(_ZN39_INTERNAL_4b2aea86_4_k_cu_11f86293_40914cuda3std3__45__cpo4cendE - _ZN39_INTERNAL_4b2aea86_4_k_cu_11f86293_40914cuda3std3__419piecewise_constructE)
_ZN39_INTERNAL_4b2aea86_4_k_cu_11f86293_40914cuda3std3__419piecewise_constructE:
	.zero		1
	.type		_ZN39_INTERNAL_4b2aea86_4_k_cu_11f86293_40914cuda3std3__45__cpo4cendE,@object
	.size		_ZN39_INTERNAL_4b2aea86_4_k_cu_11f86293_40914cuda3std3__45__cpo4cendE,(_ZN39_INTERNAL_4b2aea86_4_k_cu_11f86293_40914cuda3std6ranges3__45__cpo4swapE - _ZN39_INTERNAL_4b2aea86_4_k_cu_11f86293_40914cuda3std3__45__cpo4cendE)
_ZN39_INTERNAL_4b2aea86_4_k_cu_11f86293_40914cuda3std3__45__cpo4cendE:
	.zero		1
	.type		_ZN39_INTERNAL_4b2aea86_4_k_cu_11f86293_40914cuda3std6ranges3__45__cpo4swapE,@object
	.size		_ZN39_INTERNAL_4b2aea86_4_k_cu_11f86293_40914cuda3std6ranges3__45__cpo4swapE,(.L_7 - _ZN39_INTERNAL_4b2aea86_4_k_cu_11f86293_40914cuda3std6ranges3__45__cpo4swapE)
_ZN39_INTERNAL_4b2aea86_4_k_cu_11f86293_40914cuda3std6ranges3__45__cpo4swapE:
	.zero		1
.L_7:


//--------------------- .nv.constant0._ZN7cutlass13device_kernelINS_4gemm6kernel13GemmUniversalIN4cute5tupleIJiiiiEEENS1_10collective13CollectiveMmaINS1_37MainloopSm90TmaGmmaWarpSpecializedFP8ILi11ENS5_IJNS4_1CILi1EEENSA_ILi2EEESB_EEENS1_32KernelTmaWarpSpecializedPingpongEEENS5_IJNSA_ILi64EEENSA_ILi256EEESG_EEENS_12float_e5m2_tENS5_IJlSB_lEEESJ_SK_NS4_8TiledMMAINS4_8MMA_AtomIJNS4_4SM904GMMA31MMA_64x256x32_F32E5M2E5M2_SS_TNILNSO_7ScaleInE1ELSQ_1EEEEEENS4_6LayoutINS5_IJSB_SB_SB_EEENS5_IJNSA_ILi0EEESV_SV_EEEEENS5_IJNS4_10UnderscoreESY_SY_EEEEENS4_23SM90_TMA_LOAD_MULTICASTENS4_14ComposedLayoutINS4_7SwizzleILi2ELi4ELi3EEENS4_18smem_ptr_flag_bitsILi8EEENST_INS5_IJNSA_ILi8EEESG_EEENS5_IJSG_SB_EEEEEEEvNS4_8identityENS4_13SM90_TMA_LOADES1B_vS1C_EENS_8epilogue10collective6detail29Sm90TmaWarpSpecializedAdapterINS1G_15DefaultEpilogueISJ_SK_SK_NS1F_6thread17LinearCombinationISJ_Li1EffLNS1K_9ScaleType4KindE0ELNS_15FloatRoundStyleE2ESJ_EENS1_15EpilogueDefaultEEEEEvvEEEEvNT_6ParamsE --------------------------
	.section	.nv.constant0._ZN7cutlass13device_kernelINS_4gemm6kernel13GemmUniversalIN4cute5tupleIJiiiiEEENS1_10collective13CollectiveMmaINS1_37MainloopSm90TmaGmmaWarpSpecializedFP8ILi11ENS5_IJNS4_1CILi1EEENSA_ILi2EEESB_EEENS1_32KernelTmaWarpSpecializedPingpongEEENS5_IJNSA_ILi64EEENSA_ILi256EEESG_EEENS_12float_e5m2_tENS5_IJlSB_lEEESJ_SK_NS4_8TiledMMAINS4_8MMA_AtomIJNS4_4SM904GMMA31MMA_64x256x32_F32E5M2E5M2_SS_TNILNSO_7ScaleInE1ELSQ_1EEEEEENS4_6LayoutINS5_IJSB_SB_SB_EEENS5_IJNSA_ILi0EEESV_SV_EEEEENS5_IJNS4_10UnderscoreESY_SY_EEEEENS4_23SM90_TMA_LOAD_MULTICASTENS4_14ComposedLayoutINS4_7SwizzleILi2ELi4ELi3EEENS4_18smem_ptr_flag_bitsILi8EEENST_INS5_IJNSA_ILi8EEESG_EEENS5_IJSG_SB_EEEEEEEvNS4_8identityENS4_13SM90_TMA_LOADES1B_vS1C_EENS_8epilogue10collective6detail29Sm90TmaWarpSpecializedAdapterINS1G_15DefaultEpilogueISJ_SK_SK_NS1F_6thread17LinearCombinationISJ_Li1EffLNS1K_9ScaleType4KindE0ELNS_15FloatRoundStyleE2ESJ_EENS1_15EpilogueDefaultEEEEEvvEEEEvNT_6ParamsE,"a",@progbits
	.sectionflags	@""
	.align	4
.nv.constant0._ZN7cutlass13device_kernelINS_4gemm6kernel13GemmUniversalIN4cute5tupleIJiiiiEEENS1_10collective13CollectiveMmaINS1_37MainloopSm90TmaGmmaWarpSpecializedFP8ILi11ENS5_IJNS4_1CILi1EEENSA_ILi2EEESB_EEENS1_32KernelTmaWarpSpecializedPingpongEEENS5_IJNSA_ILi64EEENSA_ILi256EEESG_EEENS_12float_e5m2_tENS5_IJlSB_lEEESJ_SK_NS4_8TiledMMAINS4_8MMA_AtomIJNS4_4SM904GMMA31MMA_64x256x32_F32E5M2E5M2_SS_TNILNSO_7ScaleInE1ELSQ_1EEEEEENS4_6LayoutINS5_IJSB_SB_SB_EEENS5_IJNSA_ILi0EEESV_SV_EEEEENS5_IJNS4_10UnderscoreESY_SY_EEEEENS4_23SM90_TMA_LOAD_MULTICASTENS4_14ComposedLayoutINS4_7SwizzleILi2ELi4ELi3EEENS4_18smem_ptr_flag_bitsILi8EEENST_INS5_IJNSA_ILi8EEESG_EEENS5_IJSG_SB_EEEEEEEvNS4_8identityENS4_13SM90_TMA_LOADES1B_vS1C_EENS_8epilogue10collective6detail29Sm90TmaWarpSpecializedAdapterINS1G_15DefaultEpilogueISJ_SK_SK_NS1F_6thread17LinearCombinationISJ_Li1EffLNS1K_9ScaleType4KindE0ELNS_15FloatRoundStyleE2ESJ_EENS1_15EpilogueDefaultEEEEEvvEEEEvNT_6ParamsE:
	.zero		1664


//--------------------- SYMBOLS --------------------------

	.type		.nv.reservedSmem.offset0,@object
	.size		.nv.reservedSmem.offset0,0x4
